def attn_fwd(
    Q,
    K,
    V,
    Out,
    Lse,
    sm_scale,
    stride_qz,
    stride_qh,
    stride_qm,
    stride_qk,
    stride_kz,
    stride_kh,
    stride_kn,
    stride_kk,
    stride_vz,
    stride_vh,
    stride_vn,
    stride_vk,
    stride_oz,
    stride_oh,
    stride_om,
    stride_ok,
    seqlen_q,
    seqlen_k,
    BLOCK_M: tl.constexpr,
    BLOCK_N: tl.constexpr,
    HEAD_DIM: tl.constexpr,
    CAUSAL: tl.constexpr,
):
    start_m = tl.program_id(0)
    off_hz = tl.program_id(1)
    q_off = off_hz * stride_qh
    k_off = off_hz * stride_kh
    v_off = off_hz * stride_vh
    offs_m = start_m * BLOCK_M + tl.arange(0, BLOCK_M)
    offs_d = tl.arange(0, HEAD_DIM)
    offs_n = tl.arange(0, BLOCK_N)
    q_ptrs = Q + q_off + offs_m[:, None] * stride_qm + offs_d[None, :] * stride_qk
    k_ptrs = K + k_off + offs_d[:, None] * stride_kk + offs_n[None, :] * stride_kn
    v_ptrs = V + v_off + offs_n[:, None] * stride_vn + offs_d[None, :] * stride_vk
    m_i = tl.full([BLOCK_M], float("-inf"), dtype=tl.float32)
    l_i = tl.zeros([BLOCK_M], dtype=tl.float32) + 1.0
    acc = tl.zeros([BLOCK_M, HEAD_DIM], dtype=tl.float32)
    q = tl.load(q_ptrs)
    acc, l_i, m_i = _attn_fwd_inner(
        acc,
        l_i,
        m_i,
        q,
        k_ptrs,
        v_ptrs,
        sm_scale,
        stride_kn,
        stride_vn,
        start_m,
        seqlen_k,
        BLOCK_M,
        BLOCK_N,
        HEAD_DIM,
        CAUSAL,
    )
    acc = acc / l_i[:, None]
    lse = m_i + tl.math.log2(l_i) / 1.4426950408889634
    o_ptrs = (
        Out
        + off_hz * stride_oh
        + offs_m[:, None] * stride_om
        + offs_d[None, :] * stride_ok
    )
    tl.store(o_ptrs, acc.to(Out.dtype.element_ty))
    tl.store(Lse + off_hz * seqlen_q + offs_m, lse)

# config = {"BLOCK_M": 256, "BLOCK_N": 64, "HEAD_DIM": 64, "arch": "sm_100", "causal": true, "dtype": "bf16", "num_stages": 2, "num_warps": 8}
# arch = sm_100


// ===== COMPILED SASS (sm_100a) =====

	.target	sm_100a

	.elftype	@"ET_EXEC"


//--------------------- .note.nv.tkinfo           --------------------------
	.section	.note.nv.tkinfo,"",@"SHT_NOTE"
	.sectionflags	@"SHF_NOTE_NV_TKINFO"
	.tkinfo
        /*0018*/ 	.word	0x00000081
        /*0030*/ 	.string	""
        /*0030*/ 	.string	"ptxas-blackwell"
        /*0030*/ 	.string	"Cuda compilation tools, release 12.9, V12.9.86"
        /*0030*/ 	.string	"Build cuda_12.9.r12.9/compiler.36037853_0"
        /*0030*/ 	.string	"-v  -suppress-debug-info  -lineinfo  -arch sm_100a "



//--------------------- .note.nv.cuver            --------------------------
	.section	.note.nv.cuver,"",@"SHT_NOTE"
	.sectionflags	@"SHF_NOTE_NV_CUVER"
        /*0018*/ 	.short	0x0001
        /*001a*/ 	.short	0x0064
        /*001c*/ 	.short	0x0001
        /*001e*/ 	.short	0x0000
        /*0020*/ 	.short	0x0001
        /*0022*/ 	.short	0x0000


//--------------------- .nv.info                  --------------------------
	.section	.nv.info,"",@"SHT_CUDA_INFO"
	.align	4


	//----- nvinfo : EIATTR_REGCOUNT
	.align		4
        /*0000*/ 	.byte	0x04, 0x2f
        /*0002*/ 	.short	(.L_5 - .L_4)
	.align		4
.L_4:
        /*0004*/ 	.word	index@(attn_fwd)
        /*0008*/ 	.word	0x000000fe


	//----- nvinfo : EIATTR_FRAME_SIZE
	.align		4
.L_5:
        /*000c*/ 	.byte	0x04, 0x11
        /*000e*/ 	.short	(.L_7 - .L_6)
	.align		4
.L_6:
        /*0010*/ 	.word	index@($__internal_2_$__cuda_sm10x_tcgen05_guardrail_trap_unallocated_columns_being_dealloced)
        /*0014*/ 	.word	0x00000000


	//----- nvinfo : EIATTR_FRAME_SIZE
	.align		4
.L_7:
        /*0018*/ 	.byte	0x04, 0x11
        /*001a*/ 	.short	(.L_9 - .L_8)
	.align		4
.L_8:
        /*001c*/ 	.word	index@($__internal_1_$__cuda_sm10x_tcgen05_guardrail_trap_phase_invalid_during_alloc)
        /*0020*/ 	.word	0x00000000


	//----- nvinfo : EIATTR_FRAME_SIZE
	.align		4
.L_9:
        /*0024*/ 	.byte	0x04, 0x11
        /*0026*/ 	.short	(.L_11 - .L_10)
	.align		4
.L_10:
        /*0028*/ 	.word	index@($__internal_0_$__cuda_sm10x_tcgen05_guardrail_trap_col_being_dealloced_not_returned_by_alloc)
        /*002c*/ 	.word	0x00000000


	//----- nvinfo : EIATTR_FRAME_SIZE
	.align		4
.L_11:
        /*0030*/ 	.byte	0x04, 0x11
        /*0032*/ 	.short	(.L_13 - .L_12)
	.align		4
.L_12:
        /*0034*/ 	.word	index@(attn_fwd)
        /*0038*/ 	.word	0x00000000


	//----- nvinfo : EIATTR_MIN_STACK_SIZE
	.align		4
.L_13:
        /*003c*/ 	.byte	0x04, 0x12
        /*003e*/ 	.short	(.L_15 - .L_14)
	.align		4
.L_14:
        /*0040*/ 	.word	index@(attn_fwd)
        /*0044*/ 	.word	0x00000000
.L_15:


//--------------------- .nv.info.attn_fwd         --------------------------
	.section	.nv.info.attn_fwd,"",@"SHT_CUDA_INFO"
	.sectionflags	@""
	.align	4


	//----- nvinfo : EIATTR_CUDA_API_VERSION
	.align		4
        /*0000*/ 	.byte	0x04, 0x37
        /*0002*/ 	.short	(.L_17 - .L_16)
.L_16:
        /*0004*/ 	.word	0x00000081


	//----- nvinfo : EIATTR_KPARAM_INFO
	.align		4
.L_17:
        /*0008*/ 	.byte	0x04, 0x17
        /*000a*/ 	.short	(.L_19 - .L_18)
.L_18:
        /*000c*/ 	.word	0x00000000
        /*0010*/ 	.short	0x0019
        /*0012*/ 	.short	0x0080
        /*0014*/ 	.byte	0x00, 0xf4, 0x21, 0x00


	//----- nvinfo : EIATTR_KPARAM_INFO
	.align		4
.L_19:
        /*0018*/ 	.byte	0x04, 0x17
        /*001a*/ 	.short	(.L_21 - .L_20)
.L_20:
        /*001c*/ 	.word	0x00000000
        /*0020*/ 	.short	0x0018
        /*0022*/ 	.short	0x0078
        /*0024*/ 	.byte	0x00, 0xf4, 0x21, 0x00


	//----- nvinfo : EIATTR_KPARAM_INFO
	.align		4
.L_21:
        /*0028*/ 	.byte	0x04, 0x17
        /*002a*/ 	.short	(.L_23 - .L_22)
.L_22:
        /*002c*/ 	.word	0x00000000
        /*0030*/ 	.short	0x0017
        /*0032*/ 	.short	0x0070
        /*0034*/ 	.byte	0x00, 0xf0, 0x11, 0x00


	//----- nvinfo : EIATTR_KPARAM_INFO
	.align		4
.L_23:
        /*0038*/ 	.byte	0x04, 0x17
        /*003a*/ 	.short	(.L_25 - .L_24)
.L_24:
        /*003c*/ 	.word	0x00000000
        /*0040*/ 	.short	0x0016
        /*0042*/ 	.short	0x006c
        /*0044*/ 	.byte	0x00, 0xf0, 0x11, 0x00


	//----- nvinfo : EIATTR_KPARAM_INFO
	.align		4
.L_25:
        /*0048*/ 	.byte	0x04, 0x17
        /*004a*/ 	.short	(.L_27 - .L_26)
.L_26:
        /*004c*/ 	.word	0x00000000
        /*0050*/ 	.short	0x0015
        /*0052*/ 	.short	0x0068
        /*0054*/ 	.byte	0x00, 0xf0, 0x11, 0x00


	//----- nvinfo : EIATTR_KPARAM_INFO
	.align		4
.L_27:
        /*0058*/ 	.byte	0x04, 0x17
        /*005a*/ 	.short	(.L_29 - .L_28)
.L_28:
        /*005c*/ 	.word	0x00000000
        /*0060*/ 	.short	0x0014
        /*0062*/ 	.short	0x0064
        /*0064*/ 	.byte	0x00, 0xf0, 0x11, 0x00


	//----- nvinfo : EIATTR_KPARAM_INFO
	.align		4
.L_29:
        /*0068*/ 	.byte	0x04, 0x17
        /*006a*/ 	.short	(.L_31 - .L_30)
.L_30:
        /*006c*/ 	.word	0x00000000
        /*0070*/ 	.short	0x0013
        /*0072*/ 	.short	0x0060
        /*0074*/ 	.byte	0x00, 0xf0, 0x11, 0x00


	//----- nvinfo : EIATTR_KPARAM_INFO
	.align		4
.L_31:
        /*0078*/ 	.byte	0x04, 0x17
        /*007a*/ 	.short	(.L_33 - .L_32)
.L_32:
        /*007c*/ 	.word	0x00000000
        /*0080*/ 	.short	0x0012
        /*0082*/ 	.short	0x005c
        /*0084*/ 	.byte	0x00, 0xf0, 0x11, 0x00


	//----- nvinfo : EIATTR_KPARAM_INFO
	.align		4
.L_33:
        /*0088*/ 	.byte	0x04, 0x17
        /*008a*/ 	.short	(.L_35 - .L_34)
.L_34:
        /*008c*/ 	.word	0x00000000
        /*0090*/ 	.short	0x0011
        /*0092*/ 	.short	0x0058
        /*0094*/ 	.byte	0x00, 0xf0, 0x11, 0x00


	//----- nvinfo : EIATTR_KPARAM_INFO
	.align		4
.L_35:
        /*0098*/ 	.byte	0x04, 0x17
        /*009a*/ 	.short	(.L_37 - .L_36)
.L_36:
        /*009c*/ 	.word	0x00000000
        /*00a0*/ 	.short	0x0010
        /*00a2*/ 	.short	0x0054
        /*00a4*/ 	.byte	0x00, 0xf0, 0x11, 0x00


	//----- nvinfo : EIATTR_KPARAM_INFO
	.align		4
.L_37:
        /*00a8*/ 	.byte	0x04, 0x17
        /*00aa*/ 	.short	(.L_39 - .L_38)
.L_38:
        /*00ac*/ 	.word	0x00000000
        /*00b0*/ 	.short	0x000f
        /*00b2*/ 	.short	0x0050
        /*00b4*/ 	.byte	0x00, 0xf0, 0x11, 0x00


	//----- nvinfo : EIATTR_KPARAM_INFO
	.align		4
.L_39:
        /*00b8*/ 	.byte	0x04, 0x17
        /*00ba*/ 	.short	(.L_41 - .L_40)
.L_40:
        /*00bc*/ 	.word	0x00000000
        /*00c0*/ 	.short	0x000e
        /*00c2*/ 	.short	0x004c
        /*00c4*/ 	.byte	0x00, 0xf0, 0x11, 0x00


	//----- nvinfo : EIATTR_KPARAM_INFO
	.align		4
.L_41:
        /*00c8*/ 	.byte	0x04, 0x17
        /*00ca*/ 	.short	(.L_43 - .L_42)
.L_42:
        /*00cc*/ 	.word	0x00000000
        /*00d0*/ 	.short	0x000d
        /*00d2*/ 	.short	0x0048
        /*00d4*/ 	.byte	0x00, 0xf0, 0x11, 0x00


	//----- nvinfo : EIATTR_KPARAM_INFO
	.align		4
.L_43:
        /*00d8*/ 	.byte	0x04, 0x17
        /*00da*/ 	.short	(.L_45 - .L_44)
.L_44:
        /*00dc*/ 	.word	0x00000000
        /*00e0*/ 	.short	0x000c
        /*00e2*/ 	.short	0x0044
        /*00e4*/ 	.byte	0x00, 0xf0, 0x11, 0x00


	//----- nvinfo : EIATTR_KPARAM_INFO
	.align		4
.L_45:
        /*00e8*/ 	.byte	0x04, 0x17
        /*00ea*/ 	.short	(.L_47 - .L_46)
.L_46:
        /*00ec*/ 	.word	0x00000000
        /*00f0*/ 	.short	0x000b
        /*00f2*/ 	.short	0x0040
        /*00f4*/ 	.byte	0x00, 0xf0, 0x11, 0x00


	//----- nvinfo : EIATTR_KPARAM_INFO
	.align		4
.L_47:
        /*00f8*/ 	.byte	0x04, 0x17
        /*00fa*/ 	.short	(.L_49 - .L_48)
.L_48:
        /*00fc*/ 	.word	0x00000000
        /*0100*/ 	.short	0x000a
        /*0102*/ 	.short	0x003c
        /*0104*/ 	.byte	0x00, 0xf0, 0x11, 0x00


	//----- nvinfo : EIATTR_KPARAM_INFO
	.align		4
.L_49:
        /*0108*/ 	.byte	0x04, 0x17
        /*010a*/ 	.short	(.L_51 - .L_50)
.L_50:
        /*010c*/ 	.word	0x00000000
        /*0110*/ 	.short	0x0009
        /*0112*/ 	.short	0x0038
        /*0114*/ 	.byte	0x00, 0xf0, 0x11, 0x00


	//----- nvinfo : EIATTR_KPARAM_INFO
	.align		4
.L_51:
        /*0118*/ 	.byte	0x04, 0x17
        /*011a*/ 	.short	(.L_53 - .L_52)
.L_52:
        /*011c*/ 	.word	0x00000000
        /*0120*/ 	.short	0x0008
        /*0122*/ 	.short	0x0034
        /*0124*/ 	.byte	0x00, 0xf0, 0x11, 0x00


	//----- nvinfo : EIATTR_KPARAM_INFO
	.align		4
.L_53:
        /*0128*/ 	.byte	0x04, 0x17
        /*012a*/ 	.short	(.L_55 - .L_54)
.L_54:
        /*012c*/ 	.word	0x00000000
        /*0130*/ 	.short	0x0007
        /*0132*/ 	.short	0x0030
        /*0134*/ 	.byte	0x00, 0xf0, 0x11, 0x00


	//----- nvinfo : EIATTR_KPARAM_INFO
	.align		4
.L_55:
        /*0138*/ 	.byte	0x04, 0x17
        /*013a*/ 	.short	(.L_57 - .L_56)
.L_56:
        /*013c*/ 	.word	0x00000000
        /*0140*/ 	.short	0x0006
        /*0142*/ 	.short	0x002c
        /*0144*/ 	.byte	0x00, 0xf0, 0x11, 0x00


	//----- nvinfo : EIATTR_KPARAM_INFO
	.align		4
.L_57:
        /*0148*/ 	.byte	0x04, 0x17
        /*014a*/ 	.short	(.L_59 - .L_58)
.L_58:
        /*014c*/ 	.word	0x00000000
        /*0150*/ 	.short	0x0005
        /*0152*/ 	.short	0x0028
        /*0154*/ 	.byte	0x00, 0xf0, 0x11, 0x00


	//----- nvinfo : EIATTR_KPARAM_INFO
	.align		4
.L_59:
        /*0158*/ 	.byte	0x04, 0x17
        /*015a*/ 	.short	(.L_61 - .L_60)
.L_60:
        /*015c*/ 	.word	0x00000000
        /*0160*/ 	.short	0x0004
        /*0162*/ 	.short	0x0020
        /*0164*/ 	.byte	0x00, 0xf4, 0x21, 0x00


	//----- nvinfo : EIATTR_KPARAM_INFO
	.align		4
.L_61:
        /*0168*/ 	.byte	0x04, 0x17
        /*016a*/ 	.short	(.L_63 - .L_62)
.L_62:
        /*016c*/ 	.word	0x00000000
        /*0170*/ 	.short	0x0003
        /*0172*/ 	.short	0x0018
        /*0174*/ 	.byte	0x00, 0xf4, 0x21, 0x00


	//----- nvinfo : EIATTR_KPARAM_INFO
	.align		4
.L_63:
        /*0178*/ 	.byte	0x04, 0x17
        /*017a*/ 	.short	(.L_65 - .L_64)
.L_64:
        /*017c*/ 	.word	0x00000000
        /*0180*/ 	.short	0x0002
        /*0182*/ 	.short	0x0010
        /*0184*/ 	.byte	0x00, 0xf4, 0x21, 0x00


	//----- nvinfo : EIATTR_KPARAM_INFO
	.align		4
.L_65:
        /*0188*/ 	.byte	0x04, 0x17
        /*018a*/ 	.short	(.L_67 - .L_66)
.L_66:
        /*018c*/ 	.word	0x00000000
        /*0190*/ 	.short	0x0001
        /*0192*/ 	.short	0x0008
        /*0194*/ 	.byte	0x00, 0xf4, 0x21, 0x00


	//----- nvinfo : EIATTR_KPARAM_INFO
	.align		4
.L_67:
        /*0198*/ 	.byte	0x04, 0x17
        /*019a*/ 	.short	(.L_69 - .L_68)
.L_68:
        /*019c*/ 	.word	0x00000000
        /*01a0*/ 	.short	0x0000
        /*01a2*/ 	.short	0x0000
        /*01a4*/ 	.byte	0x00, 0xf4, 0x21, 0x00


	//----- nvinfo : EIATTR_AT_ENTRY_FRAGMENTS
	.align		4
.L_69:
        /*01a8*/ 	.byte	0x04, 0x4f
        /*01aa*/ 	.short	(.L_71 - .L_70)


	//   ....[0]....
.L_70:
        /*01ac*/ 	.word	0x00000004


	//----- nvinfo : EIATTR_RESERVED_SMEM_USED
	.align		4
.L_71:
        /*01b0*/ 	.byte	0x01, 0x41
	.zero		2


	//----- nvinfo : EIATTR_SPARSE_MMA_MASK
	.align		4
        /*01b4*/ 	.byte	0x03, 0x50
        /*01b6*/ 	.short	0x0000


	//----- nvinfo : EIATTR_TCGEN05_1CTA_USED
	.align		4
        /*01b8*/ 	.byte	0x01, 0x51
	.zero		2


	//----- nvinfo : EIATTR_MAXREG_COUNT
	.align		4
        /*01bc*/ 	.byte	0x03, 0x1b
        /*01be*/ 	.short	0x00ff


	//----- nvinfo : EIATTR_NUM_BARRIERS
	.align		4
        /*01c0*/ 	.byte	0x02, 0x4c
        /*01c2*/ 	.byte	0x01
	.zero		1


	//----- nvinfo : EIATTR_INT_WARP_WIDE_INSTR_OFFSETS
	.align		4
        /*01c4*/ 	.byte	0x04, 0x31
        /*01c6*/ 	.short	(.L_73 - .L_72)


	//   ....[0]....
.L_72:
        /*01c8*/ 	.word	0x00001c30


	//   ....[1]....
        /*01cc*/ 	.word	0x00001c50


	//   ....[2]....
        /*01d0*/ 	.word	0x000022a0


	//   ....[3]....
        /*01d4*/ 	.word	0x00002390


	//   ....[4]....
        /*01d8*/ 	.word	0x00006830


	//   ....[5]....
        /*01dc*/ 	.word	0x0000cd50


	//   ....[6]....
        /*01e0*/ 	.word	0x0000cda0


	//----- nvinfo : EIATTR_COOP_GROUP_MASK_REGIDS
	.align		4
.L_73:
        /*01e4*/ 	.byte	0x04, 0x29
        /*01e6*/ 	.short	(.L_75 - .L_74)


	//   ....[0]....
.L_74:
        /*01e8*/ 	.word	0xffffffff


	//   ....[1]....
        /*01ec*/ 	.word	0xffffffff


	//   ....[2]....
        /*01f0*/ 	.word	0xffffffff


	//   ....[3]....
        /*01f4*/ 	.word	0xffffffff


	//----- nvinfo : EIATTR_COOP_GROUP_INSTR_OFFSETS
	.align		4
.L_75:
        /*01f8*/ 	.byte	0x04, 0x28
        /*01fa*/ 	.short	(.L_77 - .L_76)


	//   ....[0]....
.L_76:
        /*01fc*/ 	.word	0x00000050


	//   ....[1]....
        /*0200*/ 	.word	0x00000310


	//   ....[2]....
        /*0204*/ 	.word	0x0000cbe0


	//   ....[3]....
        /*0208*/ 	.word	0x0000ce50


	//----- nvinfo : EIATTR_VRC_CTA_INIT_COUNT
	.align		4
.L_77:
        /*020c*/ 	.byte	0x02, 0x4a
        /*020e*/ 	.byte	0x80
	.zero		1


	//----- nvinfo : EIATTR_MBARRIER_INSTR_OFFSETS
	.align		4
        /*0210*/ 	.byte	0x04, 0x39
        /*0212*/ 	.short	(.L_79 - .L_78)


	//   ....[0]....
.L_78:
        /*0214*/ 	.word	0x00002170
        /*0218*/ 	.word	0x000000ff
        /*021c*/ 	.word	0x0000e000
        /*0220*/ 	.short	0x0100
        /*0222*/ 	.byte	0x09
	.zero		1


	//   ....[1]....
        /*0224*/ 	.word	0x00002380
        /*0228*/ 	.word	0x000000ff
        /*022c*/ 	.word	0x0000e008
        /*0230*/ 	.short	0x0100
        /*0232*/ 	.byte	0x09
	.zero		1


	//   ....[2]....
        /*0234*/ 	.word	0x000024d0
        /*0238*/ 	.word	0x000000ff
        /*023c*/ 	.word	0x0000a000
        /*0240*/ 	.short	0x0100
        /*0242*/ 	.byte	0x09
	.zero		1


	//   ....[3]....
        /*0244*/ 	.word	0x00002880
        /*0248*/ 	.word	0x000000ff
        /*024c*/ 	.word	0x0000a000
        /*0250*/ 	.short	0x010a
        /*0252*/ 	.byte	0x09
	.zero		1


	//   ....[4]....
        /*0254*/ 	.word	0x00002990
        /*0258*/ 	.word	0x000000ff
        /*025c*/ 	.word	0x0000a000
        /*0260*/ 	.short	0x0108
        /*0262*/ 	.byte	0x09
	.zero		1


	//   ....[5]....
        /*0264*/ 	.word	0x00006a50
        /*0268*/ 	.word	0x000000ff
        /*026c*/ 	.word	0x0000e010
        /*0270*/ 	.short	0x0100
        /*0272*/ 	.byte	0x09
	.zero		1


	//   ....[6]....
        /*0274*/ 	.word	0x00006ed0
        /*0278*/ 	.word	0x000000ff
        /*027c*/ 	.word	0x0000e010
        /*0280*/ 	.short	0x010a
        /*0282*/ 	.byte	0x09
	.zero		1


	//   ....[7]....
        /*0284*/ 	.word	0x00007230
        /*0288*/ 	.word	0x000000ff
        /*028c*/ 	.word	0x0000e010
        /*0290*/ 	.short	0x0108
        /*0292*/ 	.byte	0x09
	.zero		1


	//   ....[8]....
        /*0294*/ 	.word	0x000087a0
        /*0298*/ 	.word	0x000000ff
        /*029c*/ 	.word	0x00000000
        /*02a0*/ 	.short	0x010a
        /*02a2*/ 	.byte	0x1e
	.zero		1


	//   ....[9]....
        /*02a4*/ 	.word	0x0000a5f0
        /*02a8*/ 	.word	0x000000ff
        /*02ac*/ 	.word	0x00000000
        /*02b0*/ 	.short	0x010a
        /*02b2*/ 	.byte	0x1e
	.zero		1


	//   ....[10]....
        /*02b4*/ 	.word	0x0000a740
        /*02b8*/ 	.word	0x000000ff
        /*02bc*/ 	.word	0x0000e000
        /*02c0*/ 	.short	0x0108
        /*02c2*/ 	.byte	0x09
	.zero		1


	//   ....[11]....
        /*02c4*/ 	.word	0x0000a840
        /*02c8*/ 	.word	0x000000ff
        /*02cc*/ 	.word	0x0000e008
        /*02d0*/ 	.short	0x0108
        /*02d2*/ 	.byte	0x09
	.zero		1


	//   ....[12]....
        /*02d4*/ 	.word	0x0000ce70
        /*02d8*/ 	.word	0x000000ff
        /*02dc*/ 	.word	0x0000a000
        /*02e0*/ 	.short	0x010a
        /*02e2*/ 	.byte	0x09
	.zero		1


	//   ....[13]....
        /*02e4*/ 	.word	0x0000cea0
        /*02e8*/ 	.word	0x000000ff
        /*02ec*/ 	.word	0x0000e010
        /*02f0*/ 	.short	0x010a
        /*02f2*/ 	.byte	0x09
	.zero		1


	//   ....[14]....
        /*02f4*/ 	.word	0x0000ced0
        /*02f8*/ 	.word	0x000000ff
        /*02fc*/ 	.word	0x00000000
        /*0300*/ 	.short	0x010a
        /*0302*/ 	.byte	0x1e
	.zero		1


	//   ....[15]....
        /*0304*/ 	.word	0x0000cf00
        /*0308*/ 	.word	0x000000ff
        /*030c*/ 	.word	0x00000000
        /*0310*/ 	.short	0x010a
        /*0312*/ 	.byte	0x1e
	.zero		1


	//----- nvinfo : EIATTR_NUM_MBARRIERS
	.align		4
.L_79:
        /*0314*/ 	.byte	0x03, 0x38
        /*0316*/ 	.short	0xffff


	//----- nvinfo : EIATTR_EXIT_INSTR_OFFSETS
	.align		4
        /*0318*/ 	.byte	0x04, 0x1c
        /*031a*/ 	.short	(.L_81 - .L_80)


	//   ....[0]....
.L_80:
        /*031c*/ 	.word	0x0000ce60


	//----- nvinfo : EIATTR_REQNTID
	.align		4
.L_81:
        /*0320*/ 	.byte	0x04, 0x10
        /*0322*/ 	.short	(.L_83 - .L_82)
.L_82:
        /*0324*/ 	.word	0x00000100
        /*0328*/ 	.word	0x00000001
        /*032c*/ 	.word	0x00000001


	//----- nvinfo : EIATTR_CRS_STACK_SIZE
	.align		4
.L_83:
        /*0330*/ 	.byte	0x04, 0x1e
        /*0332*/ 	.short	(.L_85 - .L_84)
.L_84:
        /*0334*/ 	.word	0x00000000


	//----- nvinfo : EIATTR_CBANK_PARAM_SIZE
	.align		4
.L_85:
        /*0338*/ 	.byte	0x03, 0x19
        /*033a*/ 	.short	0x0088


	//----- nvinfo : EIATTR_PARAM_CBANK
	.align		4
        /*033c*/ 	.byte	0x04, 0x0a
        /*033e*/ 	.short	(.L_87 - .L_86)
	.align		4
.L_86:
        /*0340*/ 	.word	index@(.nv.constant0.attn_fwd)
        /*0344*/ 	.short	0x0380
        /*0346*/ 	.short	0x0088


	//----- nvinfo : EIATTR_SW_WAR
	.align		4
.L_87:
        /*0348*/ 	.byte	0x04, 0x36
        /*034a*/ 	.short	(.L_89 - .L_88)
.L_88:
        /*034c*/ 	.word	0x00000008
.L_89:


//--------------------- .nv.compat                --------------------------
	.section	.nv.compat,"",@"SHT_CUDA_COMPAT_INFO"
	.align	4
        /*0000*/ 	.byte	0x02, 0x02, 0x02, 0x00, 0x02, 0x05, 0x05, 0x00, 0x02, 0x03, 0x00, 0x00, 0x02, 0x06, 0x01, 0x00


//--------------------- .nv.callgraph             --------------------------
	.section	.nv.callgraph,"",@"SHT_CUDA_CALLGRAPH"
	.align	4
	.sectionentsize	8
	.align		4
        /*0000*/ 	.word	0x00000000
	.align		4
        /*0004*/ 	.word	0xffffffff
	.align		4
        /*0008*/ 	.word	0x00000000
	.align		4
        /*000c*/ 	.word	0xfffffffe
	.align		4
        /*0010*/ 	.word	0x00000000
	.align		4
        /*0014*/ 	.word	0xfffffffd
	.align		4
        /*0018*/ 	.word	0x00000000
	.align		4
        /*001c*/ 	.word	0xfffffffc


//--------------------- .nv.constant4             --------------------------
	.section	.nv.constant4,"a",@progbits
	.align	8
	.align		8
.nv.constant4:
        /*0000*/ 	.dword	_$_str


//--------------------- .text.attn_fwd            --------------------------
	.section	.text.attn_fwd,"ax",@progbits
	.align	128
        .global         attn_fwd
        .type           attn_fwd,@function
        .size           attn_fwd,(.L_x_31 - attn_fwd)
        .other          attn_fwd,@"STO_CUDA_ENTRY STV_DEFAULT"
attn_fwd:
.text.attn_fwd:
[----:B------:R-:W0:Y:S01]  /*0000*/  LDC R1, c[0x0][0x37c] ;  /* 0x0000df00ff017b82 */ /* 0x000e220000000800 */
[----:B------:R-:W1:Y:S02]  /*0010*/  S2R R36, SR_TID.X ;  /* 0x0000000000247919 */ /* 0x000e640000002100 */
[----:B-1----:R-:W-:-:S13]  /*0020*/  ISETP.GE.U32.AND P4, PT, R36, 0x20, PT ;  /* 0x000000202400780c */ /* 0x002fda0003f86070 */
[----:B------:R-:W-:Y:S05]  /*0030*/  @P4 BRA `(.L_x_0) ;  /* 0x0000000000b84947 */ /* 0x000fea0003800000 */
[----:B------:R-:W1:Y:S01]  /*0040*/  S2UR UR6, SR_CgaCtaId ;  /* 0x00000000000679c3 */ /* 0x000e620000008800 */
[----:B------:R-:W-:Y:S01]  /*0050*/  NOP ;  /* 0x0000000000007918 */ /* 0x000fe20000000000 */
[----:B------:R-:W-:Y:S02]  /*0060*/  UMOV UR4, 0x40 ;  /* 0x0000004000047882 */ /* 0x000fe40000000000 */
[----:B-1----:R-:W-:-:S09]  /*0070*/  ULEA UR4, UR6, UR4, 0x18 ;  /* 0x0000000406047291 */ /* 0x002fd2000f8ec0ff */
[----:B------:R-:W1:Y:S01]  /*0080*/  LDS.U8 R0, [UR4] ;  /* 0x00000004ff007984 */ /* 0x000e620008000000 */
[----:B------:R-:W-:Y:S02]  /*0090*/  UMOV UR4, 0x400 ;  /* 0x0000040000047882 */ /* 0x000fe40000000000 */
[----:B------:R-:W-:Y:S01]  /*00a0*/  ULEA UR4, UR6, UR4, 0x18 ;  /* 0x0000000406047291 */ /* 0x000fe2000f8ec0ff */
[----:B-1----:R-:W-:-:S13]  /*00b0*/  ISETP.NE.AND P0, PT, R0, RZ, PT ;  /* 0x000000ff0000720c */ /* 0x002fda0003f05270 */
[----:B------:R-:W-:Y:S05]  /*00c0*/  @P0 BRA `(.L_x_1) ;  /* 0x00000000007c0947 */ /* 0x000fea0003800000 */
[----:B------:R-:W-:-:S13]  /*00d0*/  ELECT P0, URZ, PT ;  /* 0x0000000000ff782f */ /* 0x000fda0003800000 */
[----:B------:R-:W-:Y:S05]  /*00e0*/  @!P0 BRA `(.L_x_2) ;  /* 0x0000000000848947 */ /* 0x000fea0003800000 */
[----:B------:R-:W-:Y:S01]  /*00f0*/  UMOV UR5, 0x10 ;  /* 0x0000001000057882 */ /* 0x000fe20000000000 */
[----:B------:R-:W-:Y:S02]  /*0100*/  IMAD.MOV.U32 R4, RZ, RZ, 0x1 ;  /* 0x00000001ff047424 */ /* 0x000fe400078e00ff */
[----:B------:R-:W-:Y:S02]  /*0110*/  IMAD.MOV.U32 R5, RZ, RZ, 0xffff ;  /* 0x0000ffffff057424 */ /* 0x000fe400078e00ff */
[----:B------:R-:W-:Y:S04]  /*0120*/  DEPBAR.LE SB1, 0x36 ;  /* 0x00009d800000791a */ /* 0x000fe80000000000 */
[----:B------:R-:W1:Y:S02]  /*0130*/  UTCATOMSWS.FIND_AND_SET.ALIGN UP0, UR5, UR5 ;  /* 0x00000005000575e3 */ /* 0x000e640008000800 */
[----:B-1----:R-:W-:-:S04]  /*0140*/  PLOP3.LUT P0, PT, PT, PT, UP0, 0x80, 0x8 ;  /* 0x000000000008781c */ /* 0x002fc80003f0f008 */
[----:B------:R-:W-:-:S04]  /*0150*/  SEL R0, RZ, 0xffffffff, !P0 ;  /* 0xffffffffff007807 */ /* 0x000fc80004000000 */
[----:B------:R-:W-:Y:S01]  /*0160*/  ISETP.NE.AND P0, PT, R0, RZ, PT ;  /* 0x000000ff0000720c */ /* 0x000fe20003f05270 */
[----:B------:R-:W-:-:S12]  /*0170*/  IMAD.U32 R0, RZ, RZ, UR5 ;  /* 0x00000005ff007e24 */ /* 0x000fd8000f8e00ff */
[----:B------:R-:W-:Y:S05]  /*0180*/  @P0 BRA `(.L_x_3) ;  /* 0x0000000000240947 */ /* 0x000fea0003800000 */
.L_x_4:
[----:B------:R-:W-:Y:S05]  /*0190*/  NANOSLEEP 0x64 ;  /* 0x000000640000795d */ /* 0x000fea0003800000 */
[----:B------:R-:W-:-:S05]  /*01a0*/  UMOV UR5, 0x10 ;  /* 0x0000001000057882 */ /* 0x000fca0000000000 */
[----:B------:R-:W-:Y:S04]  /*01b0*/  DEPBAR.LE SB1, 0x36 ;  /* 0x00009d800000791a */ /* 0x000fe80000000000 */
[----:B------:R-:W1:Y:S02]  /*01c0*/  UTCATOMSWS.FIND_AND_SET.ALIGN UP0, UR5, UR5 ;  /* 0x00000005000575e3 */ /* 0x000e640008000800 */
[----:B-1----:R-:W-:-:S04]  /*01d0*/  PLOP3.LUT P0, PT, PT, PT, UP0, 0x80, 0x8 ;  /* 0x000000000008781c */ /* 0x002fc80003f0f008 */
[----:B------:R-:W-:-:S04]  /*01e0*/  SEL R0, RZ, 0xffffffff, !P0 ;  /* 0xffffffffff007807 */ /* 0x000fc80004000000 */
[----:B------:R-:W-:Y:S01]  /*01f0*/  ISETP.NE.AND P0, PT, R0, RZ, PT ;  /* 0x000000ff0000720c */ /* 0x000fe20003f05270 */
[----:B------:R-:W-:-:S12]  /*0200*/  IMAD.U32 R0, RZ, RZ, UR5 ;  /* 0x00000005ff007e24 */ /* 0x000fd8000f8e00ff */
[----:B------:R-:W-:Y:S05]  /*0210*/  @!P0 BRA `(.L_x_4) ;  /* 0xfffffffc00dc8947 */ /* 0x000fea000383ffff */
.L_x_3:
[----:B------:R-:W-:Y:S01]  /*0220*/  IADD3 R3, PT, PT, R0, 0x10, RZ ;  /* 0x0000001000037810 */ /* 0x000fe20007ffe0ff */
[----:B------:R-:W-:Y:S01]  /*0230*/  UMOV UR5, 0x50 ;  /* 0x0000005000057882 */ /* 0x000fe20000000000 */
[----:B------:R-:W-:Y:S01]  /*0240*/  SHF.L.U32 R2, R5, R0, RZ ;  /* 0x0000000005027219 */ /* 0x000fe200000006ff */
[----:B------:R-:W-:Y:S01]  /*0250*/  ULEA UR5, UR6, UR5, 0x18 ;  /* 0x0000000506057291 */ /* 0x000fe2000f8ec0ff */
[----:B------:R-:W-:Y:S01]  /*0260*/  SHF.L.U32 R3, R4, R3, RZ ;  /* 0x0000000304037219 */ /* 0x000fe200000006ff */
[----:B------:R-:W-:-:S03]  /*0270*/  IMAD.SHL.U32 R0, R0, 0x20, RZ ;  /* 0x0000002000007824 */ /* 0x000fc600078e00ff */
[----:B------:R-:W-:-:S05]  /*0280*/  LOP3.LUT R2, R3, R2, RZ, 0xfc, !PT ;  /* 0x0000000203027212 */ /* 0x000fca00078efcff */
[----:B------:R1:W-:Y:S04]  /*0290*/  ATOMS.OR RZ, [UR5], R2 ;  /* 0x00000002ffff798c */ /* 0x0003e8000b000005 */
[----:B------:R1:W-:Y:S01]  /*02a0*/  STS [UR4], R0 ;  /* 0x00000000ff007988 */ /* 0x0003e20008000804 */
[----:B------:R-:W-:Y:S05]  /*02b0*/  BRA `(.L_x_2) ;  /* 0x0000000000107947 */ /* 0x000fea0003800000 */
.L_x_1:
[----:B------:R-:W-:Y:S01]  /*02c0*/  IMAD.MOV.U32 R0, RZ, RZ, -0x1 ;  /* 0xffffffffff007424 */ /* 0x000fe200078e00ff */
[----:B------:R-:W-:-:S04]  /*02d0*/  MOV R2, 0x300 ;  /* 0x0000030000027802 */ /* 0x000fc80000000f00 */
[----:B------:R1:W-:Y:S03]  /*02e0*/  STS [UR4], R0 ;  /* 0x00000000ff007988 */ /* 0x0003e60008000804 */
[----:B01----:R-:W-:Y:S05]  /*02f0*/  CALL.REL.NOINC `($__internal_1_$__cuda_sm10x_tcgen05_guardrail_trap_phase_invalid_during_alloc) ;  /* 0x000000cc00187944 */ /* 0x003fea0003c00000 */
.L_x_2:
[----:B------:R-:W-:Y:S05]  /*0300*/  WARPSYNC.ALL ;  /* 0x0000000000007948 */ /* 0x000fea0003800000 */
[----:B------:R-:W-:Y:S01]  /*0310*/  NOP ;  /* 0x0000000000007918 */ /* 0x000fe20000000000 */
.L_x_0:
[----:B------:R-:W2:Y:S01]  /*0320*/  S2R R87, SR_CTAID.X ;  /* 0x0000000000577919 */ /* 0x000ea20000002500 */
[----:B------:R-:W3:Y:S01]  /*0330*/  S2UR UR7, SR_CTAID.Y ;  /* 0x00000000000779c3 */ /* 0x000ee20000002600 */
[----:B------:R-:W3:Y:S01]  /*0340*/  LDCU.64 UR4, c[0x0][0x3b0] ;  /* 0x00007600ff0477ac */ /* 0x000ee20008000a00 */
[----:B------:R-:W-:Y:S01]  /*0350*/  UMOV UR9, 0x400 ;  /* 0x0000040000097882 */ /* 0x000fe20000000000 */
[----:B------:R-:W4:Y:S05]  /*0360*/  LDCU.64 UR32, c[0x0][0x358] ;  /* 0x00006b00ff2077ac */ /* 0x000f2a0008000a00 */
[----:B------:R-:W1:Y:S08]  /*0370*/  LDC.64 R4, c[0x0][0x380] ;  /* 0x0000e000ff047b82 */ /* 0x000e700000000a00 */
[----:B------:R-:W0:Y:S01]  /*0380*/  LDC R137, c[0x0][0x3b8] ;  /* 0x0000ee00ff897b82 */ /* 0x000e220000000800 */
[----:B---3--:R-:W-:-:S07]  /*0390*/  UIMAD UR4, UR7, UR4, URZ ;  /* 0x00000004070472a4 */ /* 0x008fce000f8e02ff */
[----:B------:R-:W3:Y:S01]  /*03a0*/  S2UR UR6, SR_CgaCtaId ;  /* 0x00000000000679c3 */ /* 0x000ee20000008800 */
[----:B------:R-:W-:Y:S01]  /*03b0*/  USHF.L.U32 UR8, UR4, 0x1, URZ ;  /* 0x0000000104087899 */ /* 0x000fe200080006ff */
[----:B-12---:R-:W-:-:S05]  /*03c0*/  PRMT R0, R36, 0x6540, R87 ;  /* 0x0000654024007816 */ /* 0x006fca0000000057 */
[----:B------:R-:W-:Y:S01]  /*03d0*/  IMAD R2, R0, UR5, RZ ;  /* 0x0000000500027c24 */ /* 0x000fe2000f8e02ff */
[----:B------:R-:W-:-:S03]  /*03e0*/  UIMAD.WIDE UR4, UR4, 0x2, URZ ;  /* 0x00000002040478a5 */ /* 0x000fc6000f8e02ff */
[C---:B------:R-:W-:Y:S01]  /*03f0*/  IMAD.SHL.U32 R23, R2.reuse, 0x2, RZ ;  /* 0x0000000202177824 */ /* 0x040fe200078e00ff */
[----:B0-----:R-:W-:Y:S01]  /*0400*/  SHF.L.U32 R11, R137, 0x4, RZ ;  /* 0x00000004890b7819 */ /* 0x001fe200000006ff */
[----:B------:R-:W-:-:S03]  /*0410*/  IMAD.HI R2, R2, 0x2, RZ ;  /* 0x0000000202027827 */ /* 0x000fc600078e02ff */
[----:B------:R-:W-:Y:S01]  /*0420*/  IADD3 R22, P0, P1, R23, UR8, R4 ;  /* 0x0000000817167c10 */ /* 0x000fe2000f91e004 */
[C---:B------:R-:W-:Y:S02]  /*0430*/  IMAD R19, R137.reuse, 0x50, RZ ;  /* 0x0000005089137824 */ /* 0x040fe400078e02ff */
[C---:B------:R-:W-:Y:S01]  /*0440*/  IMAD R15, R137.reuse, 0x14, RZ ;  /* 0x00000014890f7824 */ /* 0x040fe200078e02ff */
[----:B------:R-:W-:Y:S01]  /*0450*/  IADD3.X R23, PT, PT, R2, UR5, R5, P0, P1 ;  /* 0x0000000502177c10 */ /* 0x000fe200087e2405 */
[C---:B------:R-:W-:Y:S01]  /*0460*/  IMAD R25, R137.reuse, 0x60, RZ ;  /* 0x0000006089197824 */ /* 0x040fe200078e02ff */
[CC--:B------:R-:W-:Y:S01]  /*0470*/  LEA R18, P3, R137.reuse, R22.reuse, 0x5 ;  /* 0x0000001689127211 */ /* 0x0c0fe200078628ff */
[----:B------:R-:W-:Y:S01]  /*0480*/  IMAD.SHL.U32 R9, R137, 0x8, RZ ;  /* 0x0000000889097824 */ /* 0x000fe200078e00ff */
[-C--:B------:R-:W-:Y:S01]  /*0490*/  IADD3 R2, P0, PT, R19, R22.reuse, RZ ;  /* 0x0000001613027210 */ /* 0x080fe20007f1e0ff */
[C---:B------:R-:W-:Y:S01]  /*04a0*/  IMAD R13, R137.reuse, 0xa, RZ ;  /* 0x0000000a890d7824 */ /* 0x040fe200078e02ff */
[CC--:B------:R-:W-:Y:S01]  /*04b0*/  LEA R24, P6, R137.reuse, R22.reuse, 0x4 ;  /* 0x0000001689187211 */ /* 0x0c0fe200078c20ff */
[----:B------:R-:W-:Y:S01]  /*04c0*/  IMAD R7, R137, 0x6, RZ ;  /* 0x0000000689077824 */ /* 0x000fe200078e02ff */
[-C--:B------:R-:W-:Y:S01]  /*04d0*/  LEA.HI.X.SX32 R19, R11, R23.reuse, 0x1, P3 ;  /* 0x000000170b137211 */ /* 0x080fe200018f0eff */
[----:B------:R-:W-:Y:S01]  /*04e0*/  IMAD.SHL.U32 R21, R137, 0x20, RZ ;  /* 0x0000002089157824 */ /* 0x000fe200078e00ff */
[-C--:B------:R-:W-:Y:S01]  /*04f0*/  IADD3 R12, P3, PT, R15, R22.reuse, RZ ;  /* 0x000000160f0c7210 */ /* 0x080fe20007f7e0ff */
[----:B------:R-:W-:Y:S01]  /*0500*/  IMAD R3, R137, 0x5, RZ ;  /* 0x0000000589037824 */ /* 0x000fe200078e02ff */
[-C--:B------:R-:W-:Y:S01]  /*0510*/  IADD3 R4, P5, PT, R25, R22.reuse, RZ ;  /* 0x0000001619047210 */ /* 0x080fe20007fbe0ff */
[----:B------:R-:W-:Y:S01]  /*0520*/  IMAD R27, R137, 0x28, RZ ;  /* 0x00000028891b7824 */ /* 0x000fe200078e02ff */
[-C--:B------:R-:W-:Y:S01]  /*0530*/  LEA.HI.X.SX32 R25, R9, R23.reuse, 0x1, P6 ;  /* 0x0000001709197211 */ /* 0x080fe200030f0eff */
[C---:B------:R-:W-:Y:S01]  /*0540*/  IMAD R5, R137.reuse, 0x3, RZ ;  /* 0x0000000389057824 */ /* 0x040fe200078e02ff */
[CC--:B------:R-:W-:Y:S01]  /*0550*/  LEA R8, P1, R137.reuse, R22.reuse, 0x6 ;  /* 0x0000001689087211 */ /* 0x0c0fe200078230ff */
[----:B------:R-:W-:Y:S01]  /*0560*/  IMAD R31, R137, 0x18, RZ ;  /* 0x00000018891f7824 */ /* 0x000fe200078e02ff */
[-C--:B------:R-:W-:Y:S01]  /*0570*/  IADD3 R10, P6, PT, R13, R22.reuse, RZ ;  /* 0x000000160d0a7210 */ /* 0x080fe20007fde0ff */
[----:B------:R-:W-:Y:S01]  /*0580*/  IMAD R35, R137, 0x30, RZ ;  /* 0x0000003089237824 */ /* 0x000fe200078e02ff */
[-C--:B------:R-:W-:Y:S01]  /*0590*/  LEA.HI.X.SX32 R13, R13, R23.reuse, 0x1, P3 ;  /* 0x000000170d0d7211 */ /* 0x080fe200018f0eff */
        /* <DEDUP_REMOVED lines=9> */
[-C--:B------:R-:W-:Y:S01]  /*0630*/  LEA.HI.X.SX32 R3, R27, R23.reuse, 0x1, P0 ;  /* 0x000000171b037211 */ /* 0x080fe200000f0eff */
        /* <DEDUP_REMOVED lines=8> */
[----:B------:R-:W-:Y:S01]  /*06c0*/  IMAD R63, R137, 0x12, RZ ;  /* 0x00000012893f7824 */ /* 0x000fe200078e02ff */
[-C--:B------:R-:W-:Y:S01]  /*06d0*/  LEA.HI.X.SX32 R15, R15, R23.reuse, 0x1, P1 ;  /* 0x000000170f0f7211 */ /* 0x080fe200008f0eff */
[----:B------:R-:W-:Y:S01]  /*06e0*/  IMAD R57, R137, 0x42, RZ ;  /* 0x0000004289397824 */ /* 0x000fe200078e02ff */
[-C--:B------:R-:W-:Y:S01]  /*06f0*/  IADD3 R44, P5, PT, R47, R22.reuse, RZ ;  /* 0x000000162f2c7210 */ /* 0x080fe20007fbe0ff */
[----:B------:R-:W-:Y:S01]  /*0700*/  IMAD R59, R137, 0x44, RZ ;  /* 0x00000044893b7824 */ /* 0x000fe200078e02ff */
[-C--:B------:R-:W-:Y:S01]  /*0710*/  IADD3 R26, P1, PT, R29, R22.reuse, RZ ;  /* 0x000000161d1a7210 */ /* 0x080fe20007f3e0ff */
[----:B------:R-:W-:Y:S01]  /*0720*/  IMAD.SHL.U32 R41, R137, 0x4, RZ ;  /* 0x0000000489297824 */ /* 0x000fe200078e00ff */
[-C--:B------:R-:W-:Y:S01]  /*0730*/  LEA.HI.X.SX32 R29, R29, R23.reuse, 0x1, P0 ;  /* 0x000000171d1d7211 */ /* 0x080fe200000f0eff */
[----:B------:R-:W-:Y:S01]  /*0740*/  IMAD R43, R137, 0x9, RZ ;  /* 0x00000009892b7824 */ /* 0x000fe200078e02ff */
[-C--:B------:R-:W-:Y:S01]  /*0750*/  LEA.HI.X.SX32 R31, R31, R23.reuse, 0x1, P3 ;  /* 0x000000171f1f7211 */ /* 0x080fe200018f0eff */
[----:B------:R-:W-:Y:S01]  /*0760*/  IMAD R69, R137, 0x16, RZ ;  /* 0x0000001689457824 */ /* 0x000fe200078e02ff */
[-C--:B------:R-:W-:Y:S01]  /*0770*/  IADD3 R34, P0, PT, R39, R22.reuse, RZ ;  /* 0x0000001627227210 */ /* 0x080fe20007f1e0ff */
[----:B------:R-:W-:Y:S01]  /*0780*/  IMAD R75, R137, 0x1a, RZ ;  /* 0x0000001a894b7824 */ /* 0x000fe200078e02ff */
[-C--:B------:R-:W-:Y:S01]  /*0790*/  IADD3 R38, P3, PT, R45, R22.reuse, RZ ;  /* 0x000000162d267210 */ /* 0x080fe20007f7e0ff */
[----:B------:R-:W-:Y:S01]  /*07a0*/  IMAD R81, R137, 0x1e, RZ ;  /* 0x0000001e89517824 */ /* 0x000fe200078e02ff */
[-C--:B------:R-:W-:Y:S01]  /*07b0*/  IADD3 R6, P2, PT, R179, R22.reuse, RZ ;  /* 0x00000016b3067210 */ /* 0x080fe20007f5e0ff */
        /* <DEDUP_REMOVED lines=10> */
[----:B------:R-:W-:Y:S01]  /*0860*/  BAR.SYNC.DEFER_BLOCKING 0x0 ;  /* 0x0000000000007b1d */ /* 0x000fe20000010000 */
[-C--:B------:R-:W-:Y:S01]  /*0870*/  LEA.HI.X.SX32 R7, R47, R23.reuse, 0x1, P2 ;  /* 0x000000172f077211 */ /* 0x080fe200010f0eff */
[----:B------:R-:W-:Y:S01]  /*0880*/  IMAD R97, R137, 0x26, RZ ;  /* 0x0000002689617824 */ /* 0x000fe200078e02ff */
[-C--:B------:R-:W-:Y:S01]  /*0890*/  LEA.HI.X.SX32 R17, R55, R23.reuse, 0x1, P6 ;  /* 0x0000001737117211 */ /* 0x080fe200030f0eff */
[C---:B------:R-:W-:Y:S01]  /*08a0*/  IMAD R61, R137.reuse, 0x11, RZ ;  /* 0x00000011893d7824 */ /* 0x040fe200078e02ff */
[CC--:B------:R-:W-:Y:S01]  /*08b0*/  LEA R56, P2, R137.reuse, R22.reuse, 0x2 ;  /* 0x0000001689387211 */ /* 0x0c0fe200078410ff */
[C---:B------:R-:W-:Y:S01]  /*08c0*/  IMAD R65, R137.reuse, 0x13, RZ ;  /* 0x0000001389417824 */ /* 0x040fe200078e02ff */
[CC--:B------:R-:W-:Y:S01]  /*08d0*/  LEA R58, P6, R137.reuse, R22.reuse, 0x3 ;  /* 0x00000016893a7211 */ /* 0x0c0fe200078c18ff */
[C---:B------:R-:W-:Y:S01]  /*08e0*/  IMAD R103, R137.reuse, 0x2a, RZ ;  /* 0x0000002a89677824 */ /* 0x040fe200078e02ff */
[CC--:B------:R-:W-:Y:S01]  /*08f0*/  LEA.HI.X.SX32 R55, R137.reuse, R23.reuse, 0x1, P5 ;  /* 0x0000001789377211 */ /* 0x0c0fe200028f0eff */
        /* <DEDUP_REMOVED lines=22> */
[----:B---3--:R-:W-:Y:S01]  /*0a60*/  ULEA UR9, UR6, UR9, 0x18 ;  /* 0x0000000906097291 */ /* 0x008fe2000f8ec0ff */
        /* <DEDUP_REMOVED lines=25> */
[----:B------:R-:W0:Y:S01]  /*0c00*/  LDS R132, [UR9] ;  /* 0x00000009ff847984 */ /* 0x000e220008000800 */
        /* <DEDUP_REMOVED lines=8> */
[----:B------:R-:W-:Y:S01]  /*0c90*/  LEA.HI.X.SX32 R75, R75, R23, 0x1, P6 ;  /* 0x000000174b4b7211 */ /* 0x000fe200030f0eff */
[----:B------:R-:W-:Y:S01]  /*0ca0*/  IMAD R157, R137, 0x58, RZ ;  /* 0x00000058899d7824 */ /* 0x000fe200078e02ff */
[-C--:B------:R-:W-:Y:S01]  /*0cb0*/  IADD3 R78, P2, PT, R131, R22.reuse, RZ ;  /* 0x00000016834e7210 */ /* 0x080fe20007f5e0ff */
[----:B------:R-:W-:Y:S01]  /*0cc0*/  BAR.SYNC.DEFER_BLOCKING 0x0 ;  /* 0x0000000000007b1d */ /* 0x000fe20000010000 */
[----:B------:R-:W-:-:S02]  /*0cd0*/  IADD3 R80, P6, PT, R135, R22, RZ ;  /* 0x0000001687507210 */ /* 0x000fc40007fde0ff */
[-C--:B------:R-:W-:Y:S02]  /*0ce0*/  LEA.HI.X.SX32 R77, R77, R23.reuse, 0x1, P5 ;  /* 0x000000174d4d7211 */ /* 0x080fe400028f0eff */
[-C--:B------:R-:W-:Y:S01]  /*0cf0*/  IADD3 R82, P5, PT, R139, R22.reuse, RZ ;  /* 0x000000168b527210 */ /* 0x080fe20007fbe0ff */
[----:B------:R-:W-:Y:S01]  /*0d00*/  IMAD R159, R137, 0x5a, RZ ;  /* 0x0000005a899f7824 */ /* 0x000fe200078e02ff */
[-C--:B------:R-:W-:Y:S01]  /*0d10*/  LEA.HI.X.SX32 R39, R39, R23.reuse, 0x1, P3 ;  /* 0x0000001727277211 */ /* 0x080fe200018f0eff */
        /* <DEDUP_REMOVED lines=48> */
[----:B----4-:R-:W5:Y:S01]  /*1020*/  LDG.E.U16 R56, desc[UR32][R56.64] ;  /* 0x0000002038387981 */ /* 0x010f62000c1e1500 */
[-C--:B------:R-:W-:Y:S01]  /*1030*/  LEA.HI.X.SX32 R99, R105, R23.reuse, 0x1, P2 ;  /* 0x0000001769637211 */ /* 0x080fe200010f0eff */
[----:B------:R-:W1:Y:S01]  /*1040*/  LDCU UR4, c[0x0][0x3c8] ;  /* 0x00007900ff0477ac */ /* 0x000e620008000800 */
[----:B------:R-:W-:Y:S01]  /*1050*/  LEA.HI.X.SX32 R101, R107, R23, 0x1, P6 ;  /* 0x000000176b657211 */ /* 0x000fe200030f0eff */
[----:B------:R-:W5:Y:S01]  /*1060*/  LDG.E.U16 R58, desc[UR32][R58.64] ;  /* 0x000000203a3a7981 */ /* 0x000f62000c1e1500 */
[----:B------:R-:W-:-:S02]  /*1070*/  IADD3 R108, P3, PT, R165, R22, RZ ;  /* 0x00000016a56c7210 */ /* 0x000fc40007f7e0ff */
[-C--:B------:R-:W-:Y:S01]  /*1080*/  IADD3 R110, P2, PT, R167, R22.reuse, RZ ;  /* 0x00000016a76e7210 */ /* 0x080fe20007f5e0ff */
[----:B------:R-:W5:Y:S01]  /*1090*/  LDG.E.U16 R60, desc[UR32][R60.64] ;  /* 0x000000203c3c7981 */ /* 0x000f62000c1e1500 */
[-C--:B------:R-:W-:Y:S02]  /*10a0*/  IADD3 R112, P6, PT, R169, R22.reuse, RZ ;  /* 0x00000016a9707210 */ /* 0x080fe40007fde0ff */
[-C--:B------:R-:W-:Y:S01]  /*10b0*/  LEA.HI.X.SX32 R103, R109, R23.reuse, 0x1, P5 ;  /* 0x000000176d677211 */ /* 0x080fe200028f0eff */
[----:B------:R-:W5:Y:S01]  /*10c0*/  LDG.E.U16 R62, desc[UR32][R62.64] ;  /* 0x000000203e3e7981 */ /* 0x000f62000c1e1500 */
[-C--:B------:R-:W-:Y:S02]  /*10d0*/  LEA.HI.X.SX32 R105, R111, R23.reuse, 0x1, P1 ;  /* 0x000000176f697211 */ /* 0x080fe400008f0eff */
[----:B------:R-:W-:Y:S01]  /*10e0*/  LEA.HI.X.SX32 R107, R113, R23, 0x1, P0 ;  /* 0x00000017716b7211 */ /* 0x000fe200000f0eff */
[----:B------:R-:W5:Y:S01]  /*10f0*/  LDG.E.U16 R64, desc[UR32][R64.64] ;  /* 0x0000002040407981 */ /* 0x000f62000c1e1500 */
[----:B------:R-:W-:-:S02]  /*1100*/  IADD3 R114, P5, PT, R171, R22, RZ ;  /* 0x00000016ab727210 */ /* 0x000fc40007fbe0ff */
[-C--:B------:R-:W-:Y:S01]  /*1110*/  IADD3 R116, P1, PT, R173, R22.reuse, RZ ;  /* 0x00000016ad747210 */ /* 0x080fe20007f3e0ff */
[----:B------:R-:W5:Y:S01]  /*1120*/  LDG.E.U16 R66, desc[UR32][R66.64] ;  /* 0x0000002042427981 */ /* 0x000f62000c1e1500 */
[-C--:B------:R-:W-:Y:S01]  /*1130*/  IADD3 R118, P0, PT, R175, R22.reuse, RZ ;  /* 0x00000016af767210 */ /* 0x080fe20007f1e0ff */
[----:B------:R-:W-:Y:S01]  /*1140*/  IMAD R137, R137, 0x3d, RZ ;  /* 0x0000003d89897824 */ /* 0x000fe200078e02ff */
        /* <DEDUP_REMOVED lines=17> */
[----:B------:R-:W-:Y:S02]  /*1260*/  IADD3 R130, P0, PT, R189, R22, RZ ;  /* 0x00000016bd827210 */ /* 0x000fe40007f1e0ff */
[-C--:B------:R-:W-:Y:S01]  /*1270*/  LEA.HI.X.SX32 R121, R127, R23.reuse, 0x1, P3 ;  /* 0x000000177f797211 */ /* 0x080fe200018f0eff */
[----:B------:R-:W5:Y:S01]  /*1280*/  LDG.E.U16 R118, desc[UR32][R118.64] ;  /* 0x0000002076767981 */ /* 0x000f62000c1e1500 */
[-C--:B------:R-:W-:Y:S02]  /*1290*/  LEA.HI.X.SX32 R123, R129, R23.reuse, 0x1, P2 ;  /* 0x00000017817b7211 */ /* 0x080fe400010f0eff */
[-C--:B------:R-:W-:Y:S01]  /*12a0*/  LEA.HI.X.SX32 R125, R131, R23.reuse, 0x1, P6 ;  /* 0x00000017837d7211 */ /* 0x080fe200030f0eff */
[----:B------:R-:W5:Y:S01]  /*12b0*/  LDG.E.U16 R120, desc[UR32][R120.64] ;  /* 0x0000002078787981 */ /* 0x000f62000c1e1500 */
[----:B------:R-:W-:-:S02]  /*12c0*/  LEA.HI.X.SX32 R127, R133, R23, 0x1, P5 ;  /* 0x00000017857f7211 */ /* 0x000fc400028f0eff */
[-C--:B------:R-:W-:Y:S01]  /*12d0*/  LEA.HI.X.SX32 R129, R135, R23.reuse, 0x1, P1 ;  /* 0x0000001787817211 */ /* 0x080fe200008f0eff */
[----:B------:R-:W5:Y:S01]  /*12e0*/  LDG.E.U16 R122, desc[UR32][R122.64] ;  /* 0x000000207a7a7981 */ /* 0x000f62000c1e1500 */
[----:B------:R-:W-:-:S03]  /*12f0*/  LEA.HI.X.SX32 R131, R137, R23, 0x1, P0 ;  /* 0x0000001789837211 */ /* 0x000fc600000f0eff */
[----:B------:R-:W5:Y:S04]  /*1300*/  LDG.E.U16 R124, desc[UR32][R124.64] ;  /* 0x000000207c7c7981 */ /* 0x000f68000c1e1500 */
[----:B------:R-:W5:Y:S04]  /*1310*/  LDG.E.U16 R126, desc[UR32][R126.64] ;  /* 0x000000207e7e7981 */ /* 0x000f68000c1e1500 */
[----:B------:R-:W5:Y:S04]  /*1320*/  LDG.E.U16 R128, desc[UR32][R128.64] ;  /* 0x0000002080807981 */ /* 0x000f68000c1e1500 */
[----:B------:R-:W5:Y:S04]  /*1330*/  LDG.E.U16 R130, desc[UR32][R130.64] ;  /* 0x0000002082827981 */ /* 0x000f68000c1e1500 */
[----:B------:R-:W5:Y:S01]  /*1340*/  LDG.E.U16 R135, desc[UR32][R6.64] ;  /* 0x0000002006877981 */ /* 0x000f62000c1e1500 */
[----:B------:R-:W-:-:S03]  /*1350*/  SHF.R.U32.HI R86, RZ, 0x6, R36 ;  /* 0x00000006ff567819 */ /* 0x000fc60000011624 */
[----:B------:R-:W5:Y:S04]  /*1360*/  LDG.E.U16 R10, desc[UR32][R10.64] ;  /* 0x000000200a0a7981 */ /* 0x000f68000c1e1500 */
[----:B------:R2:W5:Y:S04]  /*1370*/  LDG.E.U16 R37, desc[UR32][R22.64] ;  /* 0x0000002016257981 */ /* 0x000568000c1e1500 */
[----:B------:R3:W5:Y:S01]  /*1380*/  LDG.E.U16 R7, desc[UR32][R68.64] ;  /* 0x0000002044077981 */ /* 0x000762000c1e1500 */
[----:B------:R-:W-:-:S03]  /*1390*/  SGXT.U32 R86, R86, 0x2 ;  /* 0x000000025656781a */ /* 0x000fc60000000000 */
[----:B------:R4:W5:Y:S01]  /*13a0*/  LDG.E.U16 R11, desc[UR32][R72.64] ;  /* 0x00000020480b7981 */ /* 0x000962000c1e1500 */
[----:B--2---:R-:W-:-:S03]  /*13b0*/  IADD3 R22, P3, PT, R191, R22, RZ ;  /* 0x00000016bf167210 */ /* 0x004fc60007f7e0ff */
[----:B------:R2:W5:Y:S01]  /*13c0*/  LDG.E.U16 R136, desc[UR32][R16.64] ;  /* 0x0000002010887981 */ /* 0x000562000c1e1500 */
[----:B---3--:R-:W3:Y:S01]  /*13d0*/  LDC.64 R68, c[0x0][0x3c0] ;  /* 0x0000f000ff447b82 */ /* 0x008ee20000000a00 */
[----:B------:R-:W-:Y:S02]  /*13e0*/  LEA.HI.X.SX32 R23, R139, R23, 0x1, P3 ;  /* 0x000000178b177211 */ /* 0x000fe400018f0eff */
[----:B------:R-:W5:Y:S04]  /*13f0*/  LDG.E.U16 R21, desc[UR32][R20.64] ;  /* 0x0000002014157981 */ /* 0x000f68000c1e1500 */
[----:B------:R0:W5:Y:S01]  /*1400*/  LDG.E.U16 R89, desc[UR32][R88.64] ;  /* 0x0000002058597981 */ /* 0x000162000c1e1500 */
[----:B----4-:R-:W4:Y:S03]  /*1410*/  LDC.64 R72, c[0x0][0x388] ;  /* 0x0000e200ff487b82 */ /* 0x010f260000000a00 */
[----:B------:R-:W5:Y:S04]  /*1420*/  LDG.E.U16 R23, desc[UR32][R22.64] ;  /* 0x0000002016177981 */ /* 0x000f68000c1e1500 */
[----:B------:R1:W5:Y:S04]  /*1430*/  LDG.E.U16 R133, desc[UR32][R2.64] ;  /* 0x0000002002857981 */ /* 0x000368000c1e1500 */
[----:B------:R0:W5:Y:S04]  /*1440*/  LDG.E.U16 R27, desc[UR32][R26.64] ;  /* 0x000000201a1b7981 */ /* 0x000168000c1e1500 */
[----:B------:R0:W5:Y:S01]  /*1450*/  LDG.E.U16 R134, desc[UR32][R4.64] ;  /* 0x0000002004867981 */ /* 0x000162000c1e1500 */
[----:B---3--:R-:W-:-:S03]  /*1460*/  IMAD R6, R86, R69, RZ ;  /* 0x0000004556067224 */ /* 0x008fc600078e02ff */
[----:B------:R3:W5:Y:S01]  /*1470*/  LDG.E.U16 R29, desc[UR32][R28.64] ;  /* 0x000000201c1d7981 */ /* 0x000762000c1e1500 */
[C---:B--2---:R-:W-:Y:S01]  /*1480*/  IMAD R16, R69.reuse, 0x4, R6 ;  /* 0x0000000445107824 */ /* 0x044fe200078e0206 */
[----:B0-----:R-:W-:Y:S02]  /*1490*/  LOP3.LUT R88, R36, 0x3f, RZ, 0xc0, !PT ;  /* 0x0000003f24587812 */ /* 0x001fe400078ec0ff */
[----:B------:R-:W5:Y:S02]  /*14a0*/  LDG.E.U16 R8, desc[UR32][R8.64] ;  /* 0x0000002008087981 */ /* 0x000f64000c1e1500 */
[C---:B------:R-:W-:Y:S01]  /*14b0*/  LEA R20, R69.reuse, R16, 0x2 ;  /* 0x0000001045147211 */ /* 0x040fe200078e10ff */
[----:B-1----:R-:W-:Y:S01]  /*14c0*/  IMAD R2, R88, UR4, RZ ;  /* 0x0000000458027c24 */ /* 0x002fe2000f8e02ff */
[----:B------:R-:W-:Y:S01]  /*14d0*/  SHF.R.U32.HI R3, RZ, 0x5, R36 ;  /* 0x00000005ff037819 */ /* 0x000fe20000011624 */
[----:B------:R-:W5:Y:S02]  /*14e0*/  LDG.E.U16 R54, desc[UR32][R54.64] ;  /* 0x0000002036367981 */ /* 0x000f64000c1e1500 */
[----:B------:R-:W-:-:S02]  /*14f0*/  IMAD R22, R69, 0x4, R20 ;  /* 0x0000000445167824 */ /* 0x000fc400078e0214 */
[----:B------:R-:W-:Y:S01]  /*1500*/  IMAD R68, R68, UR7, RZ ;  /* 0x0000000744447c24 */ /* 0x000fe2000f8e02ff */
[----:B------:R4:W5:Y:S01]  /*1510*/  LDG.E.U16 R9, desc[UR32][R70.64] ;  /* 0x0000002046097981 */ /* 0x000962000c1e1500 */
[----:B------:R-:W-:Y:S01]  /*1520*/  IMAD R26, R69, 0x4, R22 ;  /* 0x00000004451a7824 */ /* 0x000fe200078e0216 */
[----:B------:R-:W-:Y:S01]  /*1530*/  R2UR UR18, R3 ;  /* 0x00000000031272ca */ /* 0x000fe200000e0000 */
[----:B------:R-:W-:Y:S01]  /*1540*/  IMAD.SHL.U32 R4, R2, 0x2, RZ ;  /* 0x0000000202047824 */ /* 0x000fe200078e00ff */
[----:B------:R-:W5:Y:S01]  /*1550*/  LDG.E.U16 R50, desc[UR32][R50.64] ;  /* 0x0000002032327981 */ /* 0x000f62000c1e1500 */
[----:B------:R-:W-:Y:S01]  /*1560*/  IMAD.SHL.U32 R3, R68, 0x2, RZ ;  /* 0x0000000244037824 */ /* 0x000fe200078e00ff */
[C---:B---3--:R-:W-:Y:S01]  /*1570*/  LEA R28, R69.reuse, R26, 0x2 ;  /* 0x0000001a451c7211 */ /* 0x048fe200078e10ff */
[----:B------:R-:W-:Y:S01]  /*1580*/  IMAD.HI R2, R2, 0x2, RZ ;  /* 0x0000000202027827 */ /* 0x000fe200078e02ff */
[----:B------:R0:W5:Y:S02]  /*1590*/  LDG.E.U16 R31, desc[UR32][R30.64] ;  /* 0x000000201e1f7981 */ /* 0x000164000c1e1500 */
[----:B----4-:R-:W-:Y:S01]  /*15a0*/  IADD3 R71, P0, P1, R4, R72, R3 ;  /* 0x0000004804477210 */ /* 0x010fe2000791e003 */
[----:B------:R-:W-:Y:S01]  /*15b0*/  IMAD.HI R68, R68, 0x2, RZ ;  /* 0x0000000244447827 */ /* 0x000fe200078e02ff */
[----:B------:R-:W5:Y:S03]  /*15c0*/  LDG.E.U16 R42, desc[UR32][R42.64] ;  /* 0x000000202a2a7981 */ /* 0x000f66000c1e1500 */
[C---:B------:R-:W-:Y:S01]  /*15d0*/  IMAD R4, R69.reuse, 0x4, R28 ;  /* 0x0000000445047824 */ /* 0x040fe200078e021c */
[----:B------:R-:W-:Y:S01]  /*15e0*/  IADD3.X R55, PT, PT, R2, R73, R68, P0, P1 ;  /* 0x0000004902377210 */ /* 0x000fe200007e2444 */
[----:B------:R1:W5:Y:S02]  /*15f0*/  LDG.E.U16 R51, desc[UR32][R108.64] ;  /* 0x000000206c337981 */ /* 0x000364000c1e1500 */
[----:B------:R-:W-:-:S02]  /*1600*/  IMAD R2, R69, 0x4, R4 ;  /* 0x0000000445027824 */ /* 0x000fc400078e0204 */
[----:B------:R-:W5:Y:S02]  /*1610*/  LDG.E.U16 R40, desc[UR32][R40.64] ;  /* 0x0000002028287981 */ /* 0x000f64000c1e1500 */
[----:B0-----:R-:W-:Y:S02]  /*1620*/  IMAD R30, R69, 0x4, R2 ;  /* 0x00000004451e7824 */ /* 0x001fe400078e0202 */
[----:B------:R0:W5:Y:S01]  /*1630*/  LDG.E.U16 R43, desc[UR32][R106.64] ;  /* 0x000000206a2b7981 */ /* 0x000162000c1e1500 */
[----:B-1----:R-:W-:-:S03]  /*1640*/  LEA R108, P0, R6, R71, 0x1 ;  /* 0x00000047066c7211 */ /* 0x002fc600078008ff */
[----:B------:R-:W5:Y:S01]  /*1650*/  LDG.E.U16 R48, desc[UR32][R48.64] ;  /* 0x0000002030307981 */ /* 0x000f62000c1e1500 */
[----:B------:R-:W-:Y:S02]  /*1660*/  LEA.HI.X.SX32 R109, R6, R55, 0x1, P0 ;  /* 0x00000037066d7211 */ /* 0x000fe400000f0eff */
[----:B------:R-:W-:Y:S01]  /*1670*/  LEA R6, R69, R30, 0x2 ;  /* 0x0000001e45067211 */ /* 0x000fe200078e10ff */
[----:B------:R1:W5:Y:S01]  /*1680*/  LDG.E.U16 R41, desc[UR32][R104.64] ;  /* 0x0000002068297981 */ /* 0x000362000c1e1500 */
[----:B0-----:R-:W-:-:S03]  /*1690*/  LEA R106, P1, R16, R71, 0x1 ;  /* 0x00000047106a7211 */ /* 0x001fc600078208ff */
[----:B------:R-:W5:Y:S01]  /*16a0*/  LDG.E.U16 R32, desc[UR32][R32.64] ;  /* 0x0000002020207981 */ /* 0x000f62000c1e1500 */
[----:B------:R-:W-:Y:S01]  /*16b0*/  LEA.HI.X.SX32 R107, R16, R55, 0x1, P1 ;  /* 0x00000037106b7211 */ /* 0x000fe200008f0eff */
[----:B------:R-:W-:Y:S02]  /*16c0*/  IMAD R16, R69, 0x4, R6 ;  /* 0x0000000445107824 */ /* 0x000fe400078e0206 */
[----:B------:R0:W5:Y:S01]  /*16d0*/  LDG.E.U16 R49, desc[UR32][R100.64] ;  /* 0x0000002064317981 */ /* 0x000162000c1e1500 */
[----:B-1----:R-:W-:-:S03]  /*16e0*/  LEA R104, P2, R20, R71, 0x1 ;  /* 0x0000004714687211 */ /* 0x002fc600078408ff */
[----:B------:R-:W5:Y:S01]  /*16f0*/  LDG.E.U16 R38, desc[UR32][R38.64] ;  /* 0x0000002026267981 */ /* 0x000f62000c1e1500 */
[----:B------:R-:W-:-:S03]  /*1700*/  LEA.HI.X.SX32 R105, R20, R55, 0x1, P2 ;  /* 0x0000003714697211 */ /* 0x000fc600010f0eff */
[----:B------:R1:W5:Y:S01]  /*1710*/  LDG.E.U16 R33, desc[UR32][R102.64] ;  /* 0x0000002066217981 */ /* 0x000362000c1e1500 */
[C---:B0-----:R-:W-:Y:S01]  /*1720*/  LEA R100, P1, R26.reuse, R71, 0x1 ;  /* 0x000000471a647211 */ /* 0x041fe200078208ff */
[----:B------:R-:W-:Y:S02]  /*1730*/  IMAD R20, R69, 0x4, R16 ;  /* 0x0000000445147824 */ /* 0x000fe400078e0210 */
[----:B------:R-:W5:Y:S01]  /*1740*/  LDG.E.U16 R44, desc[UR32][R44.64] ;  /* 0x000000202c2c7981 */ /* 0x000f62000c1e1500 */
[----:B------:R-:W-:-:S03]  /*1750*/  LEA.HI.X.SX32 R101, R26, R55, 0x1, P1 ;  /* 0x000000371a657211 */ /* 0x000fc600008f0eff */
[----:B------:R0:W5:Y:S01]  /*1760*/  LDG.E.U16 R39, desc[UR32][R94.64] ;  /* 0x000000205e277981 */ /* 0x000162000c1e1500 */
[----:B-1----:R-:W-:-:S03]  /*1770*/  LEA R102, P0, R22, R71, 0x1 ;  /* 0x0000004716667211 */ /* 0x002fc600078008ff */
[----:B------:R-:W5:Y:S01]  /*1780*/  LDG.E.U16 R46, desc[UR32][R46.64] ;  /* 0x000000202e2e7981 */ /* 0x000f62000c1e1500 */
[----:B------:R-:W-:Y:S01]  /*1790*/  LEA.HI.X.SX32 R103, R22, R55, 0x1, P0 ;  /* 0x0000003716677211 */ /* 0x000fe200000f0eff */
[----:B------:R-:W-:Y:S02]  /*17a0*/  IMAD R22, R69, 0x4, R20 ;  /* 0x0000000445167824 */ /* 0x000fe400078e0214 */
        /* <DEDUP_REMOVED lines=10> */
[C---:B0-----:R-:W-:Y:S02]  /*1850*/  LEA R98, P2, R28.reuse, R71, 0x1 ;  /* 0x000000471c627211 */ /* 0x041fe400078408ff */
[----:B------:R-:W-:Y:S01]  /*1860*/  LEA R4, R69, R2, 0x2 ;  /* 0x0000000245047211 */ /* 0x000fe200078e10ff */
[----:B------:R-:W5:Y:S01]  /*1870*/  LDG.E.U16 R24, desc[UR32][R24.64] ;  /* 0x0000002018187981 */ /* 0x000f62000c1e1500 */
[----:B------:R-:W-:-:S03]  /*1880*/  LEA.HI.X.SX32 R99, R28, R55, 0x1, P2 ;  /* 0x000000371c637211 */ /* 0x000fc600010f0eff */
[----:B------:R0:W5:Y:S01]  /*1890*/  LDG.E.U16 R19, desc[UR32][R80.64] ;  /* 0x0000002050137981 */ /* 0x000162000c1e1500 */
[----:B-1----:R-:W-:Y:S01]  /*18a0*/  LEA R84, P2, R30, R71, 0x1 ;  /* 0x000000471e547211 */ /* 0x002fe200078408ff */
[----:B------:R-:W-:Y:S01]  /*18b0*/  IMAD R5, R69, 0x4, R4 ;  /* 0x0000000445057824 */ /* 0x000fe200078e0204 */
[----:B------:R-:W-:Y:S01]  /*18c0*/  LOP3.LUT R3, R36, 0xc0, RZ, 0xc0, !PT ;  /* 0x000000c024037812 */ /* 0x000fe200078ec0ff */
[----:B------:R1:W5:Y:S01]  /*18d0*/  LDG.E.U16 R17, desc[UR32][R78.64] ;  /* 0x000000204e117981 */ /* 0x000362000c1e1500 */
[----:B------:R-:W-:-:S03]  /*18e0*/  LEA.HI.X.SX32 R85, R30, R55, 0x1, P2 ;  /* 0x000000371e557211 */ /* 0x000fc600010f0eff */
[----:B------:R2:W5:Y:S01]  /*18f0*/  LDG.E.U16 R25, desc[UR32][R82.64] ;  /* 0x0000002052197981 */ /* 0x000562000c1e1500 */
[----:B0-----:R-:W-:-:S03]  /*1900*/  LEA R80, P1, R16, R71, 0x1 ;  /* 0x0000004710507211 */ /* 0x001fc600078208ff */
[----:B------:R-:W5:Y:S01]  /*1910*/  LDG.E.U16 R12, desc[UR32][R12.64] ;  /* 0x000000200c0c7981 */ /* 0x000f62000c1e1500 */
[----:B-1----:R-:W-:-:S03]  /*1920*/  LEA R78, P2, R20, R71, 0x1 ;  /* 0x00000047144e7211 */ /* 0x002fc600078408ff */
[----:B------:R-:W5:Y:S01]  /*1930*/  LDG.E.U16 R14, desc[UR32][R14.64] ;  /* 0x000000200e0e7981 */ /* 0x000f62000c1e1500 */
[----:B--2---:R-:W-:Y:S02]  /*1940*/  LEA R82, P0, R6, R71, 0x1 ;  /* 0x0000004706527211 */ /* 0x004fe400078008ff */
[-C--:B------:R-:W-:Y:S01]  /*1950*/  LEA.HI.X.SX32 R81, R16, R55.reuse, 0x1, P1 ;  /* 0x0000003710517211 */ /* 0x080fe200008f0eff */
[----:B------:R0:W5:Y:S01]  /*1960*/  LDG.E.U16 R52, desc[UR32][R52.64] ;  /* 0x0000002034347981 */ /* 0x000162000c1e1500 */
[-C--:B------:R-:W-:Y:S02]  /*1970*/  LEA.HI.X.SX32 R83, R6, R55.reuse, 0x1, P0 ;  /* 0x0000003706537211 */ /* 0x080fe400000f0eff */
[----:B------:R-:W-:Y:S01]  /*1980*/  LEA.HI.X.SX32 R79, R20, R55, 0x1, P2 ;  /* 0x00000037144f7211 */ /* 0x000fe200010f0eff */
[----:B------:R1:W5:Y:S01]  /*1990*/  LDG.E.U16 R13, desc[UR32][R74.64] ;  /* 0x000000204a0d7981 */ /* 0x000362000c1e1500 */
[-C--:B------:R-:W-:Y:S02]  /*19a0*/  LEA R72, P2, R4, R71.reuse, 0x1 ;  /* 0x0000004704487211 */ /* 0x080fe400078408ff */
[-C--:B------:R-:W-:Y:S01]  /*19b0*/  LEA R70, P3, R5, R71.reuse, 0x1 ;  /* 0x0000004705467211 */ /* 0x080fe200078608ff */
[----:B------:R2:W5:Y:S01]  /*19c0*/  LDG.E.U16 R15, desc[UR32][R76.64] ;  /* 0x000000204c0f7981 */ /* 0x000562000c1e1500 */
[----:B------:R-:W-:Y:S01]  /*19d0*/  R2UR UR8, R132 ;  /* 0x00000000840872ca */ /* 0x000fe200000e0000 */
[----:B0-----:R-:W-:Y:S01]  /*19e0*/  IMAD R53, R3, 0x40, R88 ;  /* 0x0000004003357824 */ /* 0x001fe200078e0258 */
[----:B-1----:R-:W-:-:S02]  /*19f0*/  LEA R74, P1, R2, R71, 0x1 ;  /* 0x00000047024a7211 */ /* 0x002fc400078208ff */
[----:B--2---:R-:W-:Y:S02]  /*1a00*/  LEA R76, P0, R22, R71, 0x1 ;  /* 0x00000047164c7211 */ /* 0x004fe400078008ff */
[-C--:B------:R-:W-:Y:S01]  /*1a10*/  LEA.HI.X.SX32 R75, R2, R55.reuse, 0x1, P1 ;  /* 0x00000037024b7211 */ /* 0x080fe200008f0eff */
[----:B------:R-:W-:Y:S01]  /*1a20*/  IMAD.SHL.U32 R2, R53, 0x2, RZ ;  /* 0x0000000235027824 */ /* 0x000fe200078e00ff */
[-C--:B------:R-:W-:Y:S02]  /*1a30*/  LEA.HI.X.SX32 R77, R22, R55.reuse, 0x1, P0 ;  /* 0x00000037164d7211 */ /* 0x080fe400000f0eff */
[-C--:B------:R-:W-:Y:S02]  /*1a40*/  LEA.HI.X.SX32 R73, R4, R55.reuse, 0x1, P2 ;  /* 0x0000003704497211 */ /* 0x080fe400010f0eff */
[----:B------:R-:W-:Y:S01]  /*1a50*/  LEA.HI.X.SX32 R71, R5, R55, 0x1, P3 ;  /* 0x0000003705477211 */ /* 0x000fe200018f0eff */
[----:B------:R-:W-:Y:S06]  /*1a60*/  @P4 BRA `(.L_x_5) ;  /* 0x0000000000184947 */ /* 0x000fec0003800000 */
[----:B------:R-:W-:Y:S01]  /*1a70*/  ELECT P0, URZ, PT ;  /* 0x0000000000ff782f */ /* 0x000fe20003800000 */
[----:B------:R-:W-:Y:S01]  /*1a80*/  IMAD.MOV.U32 R4, RZ, RZ, 0x1 ;  /* 0x00000001ff047424 */ /* 0x000fe200078e00ff */
[----:B------:R-:W-:Y:S01]  /*1a90*/  UMOV UR4, 0x40 ;  /* 0x0000004000047882 */ /* 0x000fe20000000000 */
[----:B------:R-:W-:Y:S01]  /*1aa0*/  UVIRTCOUNT.DEALLOC.SMPOOL 0x80 ;  /* 0x000000800000784c */ /* 0x000fe20000000000 */
[----:B------:R-:W-:-:S09]  /*1ab0*/  ULEA UR4, UR6, UR4, 0x18 ;  /* 0x0000000406047291 */ /* 0x000fd2000f8ec0ff */
[----:B------:R0:W-:Y:S03]  /*1ac0*/  @P0 STS.U8 [UR4], R4 ;  /* 0x00000004ff000988 */ /* 0x0001e60008000004 */
.L_x_5:
[----:B------:R-:W-:Y:S01]  /*1ad0*/  USHF.L.U32 UR13, UR18, 0x15, URZ ;  /* 0x00000015120d7899 */ /* 0x000fe200080006ff */
[C---:B------:R-:W-:Y:S01]  /*1ae0*/  LOP3.LUT R5, R2.reuse, 0x10, RZ, 0x3c, !PT ;  /* 0x0000001002057812 */ /* 0x040fe200078e3cff */
[----:B------:R-:W-:Y:S01]  /*1af0*/  ULOP3.LUT UR21, UR18, 0x4, URZ, 0xc0, !UPT ;  /* 0x0000000412157892 */ /* 0x000fe2000f8ec0ff */
[----:B-----5:R-:W-:Y:S01]  /*1b00*/  STS.U16 [R2+UR9+0x400], R24 ;  /* 0x0004001802007988 */ /* 0x020fe20008000409 */
[----:B------:R-:W-:Y:S01]  /*1b10*/  ULOP3.LUT UR13, UR13, 0x600000, URZ, 0xc0, !UPT ;  /* 0x006000000d0d7892 */ /* 0x000fe2000f8ec0ff */
[C---:B------:R-:W-:Y:S01]  /*1b20*/  LOP3.LUT R53, R2.reuse, 0x20, RZ, 0x3c, !PT ;  /* 0x0000002002357812 */ /* 0x040fe200078e3cff */
[----:B------:R-:W-:Y:S01]  /*1b30*/  UMOV UR4, 0x1 ;  /* 0x0000000100047882 */ /* 0x000fe20000000000 */
[----:B------:R-:W-:Y:S01]  /*1b40*/  STS.U16 [R2+UR9+0x800], R18 ;  /* 0x0008001202007988 */ /* 0x000fe20008000409 */
[----:B------:R-:W-:Y:S01]  /*1b50*/  ULEA UR11, UR21, UR13, 0x4 ;  /* 0x0000000d150b7291 */ /* 0x000fe2000f8e20ff */
[----:B0-----:R-:W-:Y:S01]  /*1b60*/  LOP3.LUT R4, R2, 0x60, RZ, 0x3c, !PT ;  /* 0x0000006002047812 */ /* 0x001fe200078e3cff */
[----:B------:R-:W-:Y:S01]  /*1b70*/  IMAD.SHL.U32 R87, R87, 0x100, RZ ;  /* 0x0000010057577824 */ /* 0x000fe200078e00ff */
[----:B------:R0:W-:Y:S01]  /*1b80*/  STS.U16 [R2+UR9+0x1000], R8 ;  /* 0x0010000802007988 */ /* 0x0001e20008000409 */
[----:B------:R-:W-:Y:S01]  /*1b90*/  UIADD3 UR11, UPT, UPT, UR8, UR11, URZ ;  /* 0x0000000b080b7290 */ /* 0x000fe2000fffe0ff */
[----:B------:R-:W-:-:S02]  /*1ba0*/  LOP3.LUT P5, RZ, R36, 0xff, RZ, 0xc0, !PT ;  /* 0x000000ff24ff7812 */ /* 0x000fc400078ac0ff */
[----:B------:R-:W-:Y:S01]  /*1bb0*/  STS.U16 [R2+UR9+0x1400], R133 ;  /* 0x0014008502007988 */ /* 0x000fe20008000409 */
[----:B------:R-:W-:Y:S02]  /*1bc0*/  IADD3 R68, PT, PT, R87, 0x100, RZ ;  /* 0x0000010057447810 */ /* 0x000fe40007ffe0ff */
[----:B------:R-:W-:Y:S01]  /*1bd0*/  PRMT R6, RZ, 0x7610, R6 ;  /* 0x00007610ff067816 */ /* 0x000fe20000000006 */
[----:B------:R1:W-:Y:S01]  /*1be0*/  STS.U16 [R2+UR9+0xc00], R31 ;  /* 0x000c001f02007988 */ /* 0x0003e20008000409 */
[----:B------:R-:W-:Y:S02]  /*1bf0*/  ISETP.GT.AND P0, PT, R68, RZ, PT ;  /* 0x000000ff4400720c */ /* 0x000fe40003f04270 */
[----:B0-----:R-:W-:Y:S01]  /*1c00*/  PRMT R8, RZ, 0x7610, R8 ;  /* 0x00007610ff087816 */ /* 0x001fe20000000008 */
[----:B------:R-:W-:Y:S01]  /*1c10*/  STS.U16 [R2+UR9+0x1800], R134 ;  /* 0x0018008602007988 */ /* 0x000fe20008000409 */
[----:B------:R-:W-:Y:S02]  /*1c20*/  PRMT R16, RZ, 0x7610, R16 ;  /* 0x00007610ff107816 */ /* 0x000fe40000000010 */
[----:B------:R-:W-:Y:S01]  /*1c30*/  VOTEU.ALL UP0, P5 ;  /* 0x0000000000ff7886 */ /* 0x000fe20002800000 */
[----:B------:R-:W-:Y:S01]  /*1c40*/  STS.U16 [R2+UR9+0x1c00], R135 ;  /* 0x001c008702007988 */ /* 0x000fe20008000409 */
[----:B------:R-:W-:Y:S01]  /*1c50*/  VOTEU.ALL UP1, P5 ;  /* 0x0000000000ff7886 */ /* 0x000fe20002820000 */
[----:B-1----:R-:W-:-:S02]  /*1c60*/  LOP3.LUT R31, R2, 0x30, RZ, 0x3c, !PT ;  /* 0x00000030021f7812 */ /* 0x002fc400078e3cff */
[----:B------:R-:W-:Y:S01]  /*1c70*/  STS.U16 [R2+UR9], R37 ;  /* 0x0000002502007988 */ /* 0x000fe20008000409 */
[----:B------:R-:W-:-:S04]  /*1c80*/  @!UP0 UIADD3 UR14, UPT, UPT, -UR4, 0x100000, URZ ;  /* 0x00100000040e8890 */ /* 0x000fc8000fffe1ff */
[----:B------:R-:W-:Y:S02]  /*1c90*/  @!UP0 USHF.L.U32 UR15, UR14, 0xb, URZ ;  /* 0x0000000b0e0f8899 */ /* 0x000fe400080006ff */
[----:B------:R-:W-:Y:S01]  /*1ca0*/  @!UP0 USHF.L.U32 UR14, UR14, 0x1, URZ ;  /* 0x000000010e0e8899 */ /* 0x000fe200080006ff */
[----:B------:R-:W-:Y:S01]  /*1cb0*/  PRMT R18, RZ, 0x7610, R18 ;  /* 0x00007610ff127816 */ /* 0x000fe20000000012 */
[----:B------:R-:W-:Y:S04]  /*1cc0*/  STS.U16 [R5+UR9+0x80], R54 ;  /* 0x0000803605007988 */ /* 0x000fe80008000409 */
[----:B------:R-:W-:Y:S04]  /*1cd0*/  STS.U16 [R5+UR9+0x480], R46 ;  /* 0x0004802e05007988 */ /* 0x000fe80008000409 */
[----:B------:R-:W-:Y:S04]  /*1ce0*/  STS.U16 [R5+UR9+0x880], R60 ;  /* 0x0008803c05007988 */ /* 0x000fe80008000409 */
[----:B------:R0:W-:Y:S04]  /*1cf0*/  STS.U16 [R5+UR9+0xc80], R11 ;  /* 0x000c800b05007988 */ /* 0x0001e80008000409 */
[----:B------:R-:W-:Y:S04]  /*1d00*/  STS.U16 [R5+UR9+0x1080], R32 ;  /* 0x0010802005007988 */ /* 0x000fe80008000409 */
[----:B------:R-:W-:Y:S01]  /*1d10*/  STS.U16 [R5+UR9+0x1480], R39 ;  /* 0x0014802705007988 */ /* 0x000fe20008000409 */
[----:B0-----:R-:W-:-:S03]  /*1d20*/  LOP3.LUT R11, R2, 0x50, RZ, 0x3c, !PT ;  /* 0x00000050020b7812 */ /* 0x001fc600078e3cff */
[----:B------:R-:W-:Y:S04]  /*1d30*/  STS.U16 [R5+UR9+0x1880], R51 ;  /* 0x0018803305007988 */ /* 0x000fe80008000409 */
[----:B------:R0:W-:Y:S04]  /*1d40*/  STS.U16 [R5+UR9+0x1c80], R122 ;  /* 0x001c807a05007988 */ /* 0x0001e80008000409 */
[----:B------:R-:W-:Y:S04]  /*1d50*/  STS.U16 [R53+UR9+0x100], R56 ;  /* 0x0001003835007988 */ /* 0x000fe80008000409 */
[----:B------:R1:W-:Y:S01]  /*1d60*/  STS.U16 [R53+UR9+0x500], R12 ;  /* 0x0005000c35007988 */ /* 0x0003e20008000409 */
[----:B0-----:R-:W-:-:S03]  /*1d70*/  LOP3.LUT R5, R2, 0x40, RZ, 0x3c, !PT ;  /* 0x0000004002057812 */ /* 0x001fc600078e3cff */
[----:B------:R-:W-:Y:S04]  /*1d80*/  STS.U16 [R53+UR9+0x900], R62 ;  /* 0x0009003e35007988 */ /* 0x000fe80008000409 */
[----:B------:R0:W-:Y:S01]  /*1d90*/  STS.U16 [R53+UR9+0xd00], R13 ;  /* 0x000d000d35007988 */ /* 0x0001e20008000409 */
[----:B-1----:R-:W-:-:S03]  /*1da0*/  PRMT R12, RZ, 0x7610, R12 ;  /* 0x00007610ff0c7816 */ /* 0x002fc6000000000c */
[----:B------:R-:W-:Y:S04]  /*1db0*/  STS.U16 [R53+UR9+0x1100], R40 ;  /* 0x0011002835007988 */ /* 0x000fe80008000409 */
[----:B------:R-:W-:Y:S01]  /*1dc0*/  STS.U16 [R53+UR9+0x1500], R45 ;  /* 0x0015002d35007988 */ /* 0x000fe20008000409 */
[----:B0-----:R-:W-:-:S03]  /*1dd0*/  PRMT R13, RZ, 0x7610, R13 ;  /* 0x00007610ff0d7816 */ /* 0x001fc6000000000d */
[----:B------:R-:W-:Y:S04]  /*1de0*/  STS.U16 [R53+UR9+0x1900], R110 ;  /* 0x0019006e35007988 */ /* 0x000fe80008000409 */
[----:B------:R-:W-:Y:S04]  /*1df0*/  STS.U16 [R53+UR9+0x1d00], R124 ;  /* 0x001d007c35007988 */ /* 0x000fe80008000409 */
[----:B------:R-:W-:Y:S04]  /*1e00*/  STS.U16 [R31+UR9+0x180], R21 ;  /* 0x000180151f007988 */ /* 0x000fe80008000409 */
[----:B------:R-:W-:Y:S04]  /*1e10*/  STS.U16 [R31+UR9+0x580], R48 ;  /* 0x000580301f007988 */ /* 0x000fe80008000409 */
[----:B------:R-:W-:Y:S04]  /*1e20*/  STS.U16 [R31+UR9+0x980], R64 ;  /* 0x000980401f007988 */ /* 0x000fe80008000409 */
[----:B------:R0:W-:Y:S04]  /*1e30*/  STS.U16 [R31+UR9+0xd80], R15 ;  /* 0x000d800f1f007988 */ /* 0x0001e80008000409 */
[----:B------:R-:W-:Y:S04]  /*1e40*/  STS.U16 [R31+UR9+0x1180], R42 ;  /* 0x0011802a1f007988 */ /* 0x000fe80008000409 */
[----:B------:R-:W-:Y:S01]  /*1e50*/  STS.U16 [R31+UR9+0x1580], R47 ;  /* 0x0015802f1f007988 */ /* 0x000fe20008000409 */
[----:B0-----:R-:W-:-:S03]  /*1e60*/  PRMT R15, RZ, 0x7610, R15 ;  /* 0x00007610ff0f7816 */ /* 0x001fc6000000000f */
        /* <DEDUP_REMOVED lines=10> */
[----:B------:R0:W-:Y:S04]  /*1f10*/  STS.U16 [R5+UR9+0x1e00], R128 ;  /* 0x001e008005007988 */ /* 0x0001e80008000409 */
[----:B------:R1:W-:Y:S04]  /*1f20*/  STS.U16 [R11+UR9+0x280], R10 ;  /* 0x0002800a0b007988 */ /* 0x0003e80008000409 */
[----:B------:R-:W-:Y:S01]  /*1f30*/  STS.U16 [R11+UR9+0x680], R50 ;  /* 0x000680320b007988 */ /* 0x000fe20008000409 */
[----:B0-----:R-:W-:-:S03]  /*1f40*/  LOP3.LUT R5, R2, 0x70, RZ, 0x3c, !PT ;  /* 0x0000007002057812 */ /* 0x001fc600078e3cff */
[----:B------:R-:W-:Y:S01]  /*1f50*/  STS.U16 [R11+UR9+0xa80], R66 ;  /* 0x000a80420b007988 */ /* 0x000fe20008000409 */
[----:B-1----:R-:W-:-:S03]  /*1f60*/  PRMT R10, RZ, 0x7610, R10 ;  /* 0x00007610ff0a7816 */ /* 0x002fc6000000000a */
[----:B------:R0:W-:Y:S04]  /*1f70*/  STS.U16 [R11+UR9+0xe80], R17 ;  /* 0x000e80110b007988 */ /* 0x0001e80008000409 */
[----:B------:R-:W-:Y:S04]  /*1f80*/  STS.U16 [R11+UR9+0x1280], R89 ;  /* 0x001280590b007988 */ /* 0x000fe80008000409 */
[----:B------:R-:W-:Y:S01]  /*1f90*/  STS.U16 [R11+UR9+0x1680], R33 ;  /* 0x001680210b007988 */ /* 0x000fe20008000409 */
[----:B0-----:R-:W-:-:S03]  /*1fa0*/  PRMT R17, RZ, 0x7610, R17 ;  /* 0x00007610ff117816 */ /* 0x001fc60000000011 */
[----:B------:R-:W-:Y:S04]  /*1fb0*/  STS.U16 [R11+UR9+0x1a80], R116 ;  /* 0x001a80740b007988 */ /* 0x000fe80008000409 */
[----:B------:R0:W-:Y:S04]  /*1fc0*/  STS.U16 [R11+UR9+0x1e80], R130 ;  /* 0x001e80820b007988 */ /* 0x0001e80008000409 */
[----:B------:R-:W-:Y:S04]  /*1fd0*/  STS.U16 [R4+UR9+0x300], R27 ;  /* 0x0003001b04007988 */ /* 0x000fe80008000409 */
[----:B------:R-:W-:Y:S01]  /*1fe0*/  STS.U16 [R4+UR9+0x700], R38 ;  /* 0x0007002604007988 */ /* 0x000fe20008000409 */
[----:B0-----:R-:W-:-:S03]  /*1ff0*/  PRMT R11, RZ, 0x7610, R11 ;  /* 0x00007610ff0b7816 */ /* 0x001fc6000000000b */
[----:B------:R0:W-:Y:S04]  /*2000*/  STS.U16 [R4+UR9+0xb00], R7 ;  /* 0x000b000704007988 */ /* 0x0001e80008000409 */
[----:B------:R1:W-:Y:S04]  /*2010*/  STS.U16 [R4+UR9+0xf00], R19 ;  /* 0x000f001304007988 */ /* 0x0003e80008000409 */
[----:B------:R-:W-:Y:S01]  /*2020*/  STS.U16 [R4+UR9+0x1300], R90 ;  /* 0x0013005a04007988 */ /* 0x000fe20008000409 */
[----:B0-----:R-:W-:-:S03]  /*2030*/  PRMT R7, RZ, 0x7610, R7 ;  /* 0x00007610ff077816 */ /* 0x001fc60000000007 */
[----:B------:R-:W-:Y:S01]  /*2040*/  STS.U16 [R4+UR9+0x1700], R41 ;  /* 0x0017002904007988 */ /* 0x000fe20008000409 */
[----:B-1----:R-:W-:-:S03]  /*2050*/  PRMT R19, RZ, 0x7610, R19 ;  /* 0x00007610ff137816 */ /* 0x002fc60000000013 */
[----:B------:R-:W-:Y:S04]  /*2060*/  STS.U16 [R4+UR9+0x1b00], R118 ;  /* 0x001b007604007988 */ /* 0x000fe80008000409 */
[----:B------:R0:W-:Y:S04]  /*2070*/  STS.U16 [R4+UR9+0x1f00], R23 ;  /* 0x001f001704007988 */ /* 0x0001e80008000409 */
[----:B------:R-:W-:Y:S04]  /*2080*/  STS.U16 [R5+UR9+0x380], R34 ;  /* 0x0003802205007988 */ /* 0x000fe80008000409 */
[----:B------:R-:W-:Y:S01]  /*2090*/  STS.U16 [R5+UR9+0x780], R52 ;  /* 0x0007803405007988 */ /* 0x000fe20008000409 */
[----:B0-----:R-:W-:-:S03]  /*20a0*/  PRMT R4, RZ, 0x7610, R4 ;  /* 0x00007610ff047816 */ /* 0x001fc60000000004 */
[----:B------:R0:W-:Y:S04]  /*20b0*/  STS.U16 [R5+UR9+0xb80], R9 ;  /* 0x000b800905007988 */ /* 0x0001e80008000409 */
[----:B------:R-:W-:Y:S04]  /*20c0*/  STS.U16 [R5+UR9+0xf80], R25 ;  /* 0x000f801905007988 */ /* 0x000fe80008000409 */
[----:B------:R-:W-:Y:S01]  /*20d0*/  STS.U16 [R5+UR9+0x1380], R92 ;  /* 0x0013805c05007988 */ /* 0x000fe20008000409 */
[----:B0-----:R-:W-:-:S03]  /*20e0*/  PRMT R9, RZ, 0x7610, R9 ;  /* 0x00007610ff097816 */ /* 0x001fc60000000009 */
[----:B------:R-:W-:Y:S04]  /*20f0*/  STS.U16 [R5+UR9+0x1780], R43 ;  /* 0x0017802b05007988 */ /* 0x000fe80008000409 */
[----:B------:R-:W-:Y:S04]  /*2100*/  STS.U16 [R5+UR9+0x1b80], R120 ;  /* 0x001b807805007988 */ /* 0x000fe80008000409 */
[----:B------:R0:W-:Y:S01]  /*2110*/  STS.U16 [R5+UR9+0x1f80], R136 ;  /* 0x001f808805007988 */ /* 0x0001e20008000409 */
[----:B------:R-:W-:Y:S01]  /*2120*/  STTM.x64 tmem[UR11], RZ ;  /* 0x000000ff000079ed */ /* 0x000fe2000834000b */
[----:B------:R-:W1:Y:S02]  /*2130*/  FENCE.VIEW.ASYNC.T ;  /* 0x00000000000073c6 */ /* 0x000e640000000200 */
[----:B-1----:R-:W-:Y:S01]  /*2140*/  BAR.SYNC.DEFER_BLOCKING 0x0 ;  /* 0x0000000000007b1d */ /* 0x002fe20000010000 */
[----:B0-----:R-:W-:-:S05]  /*2150*/  PRMT R5, RZ, 0x7610, R5 ;  /* 0x00007610ff057816 */ /* 0x001fca0000000005 */
[----:B------:R-:W0:Y:S02]  /*2160*/  FENCE.VIEW.ASYNC.S ;  /* 0x00000000000073c6 */ /* 0x000e240000000000 */
[----:B0-----:R0:W1:Y:S02]  /*2170*/  @!UP1 SYNCS.EXCH.64 URZ, [UR9+0xe000], UR14 ;  /* 0x00e0000e09ff95b2 */ /* 0x0010640008000100 */
[----:B-1----:R-:W-:Y:S06]  /*2180*/  BAR.SYNC.DEFER_BLOCKING 0x0 ;  /* 0x0000000000007b1d */ /* 0x002fec0000010000 */
[----:B------:R-:W2:Y:S04]  /*2190*/  @P0 LDG.E.U16 R4, desc[UR32][R108.64] ;  /* 0x000000206c040981 */ /* 0x000ea8000c1e1500 */
[----:B------:R-:W3:Y:S04]  /*21a0*/  @P0 LDG.E.U16 R6, desc[UR32][R104.64] ;  /* 0x0000002068060981 */ /* 0x000ee8000c1e1500 */
[----:B------:R-:W4:Y:S04]  /*21b0*/  @P0 LDG.E.U16 R8, desc[UR32][R100.64] ;  /* 0x0000002064080981 */ /* 0x000f28000c1e1500 */
        /* <DEDUP_REMOVED lines=12> */
[----:B------:R-:W4:Y:S01]  /*2280*/  @P0 LDG.E.U16 R19, desc[UR32][R70.64] ;  /* 0x0000002046130981 */ /* 0x000f22000c1e1500 */
[----:B------:R-:W-:Y:S01]  /*2290*/  LOP3.LUT R36, R36, 0xff, RZ, 0xc0, !PT ;  /* 0x000000ff24247812 */ /* 0x000fe200078ec0ff */
[----:B------:R-:W-:Y:S01]  /*22a0*/  VOTEU.ALL UP1, P5 ;  /* 0x0000000000ff7886 */ /* 0x000fe20002820000 */
[----:B0-----:R-:W-:-:S04]  /*22b0*/  @!UP0 UIADD3 UR14, UPT, UPT, -UR4, 0x100000, URZ ;  /* 0x00100000040e8890 */ /* 0x001fc8000fffe1ff */
[----:B------:R-:W-:Y:S02]  /*22c0*/  @!UP0 USHF.L.U32 UR15, UR14, 0xb, URZ ;  /* 0x0000000b0e0f8899 */ /* 0x000fe400080006ff */
[----:B------:R-:W-:Y:S02]  /*22d0*/  @!UP0 USHF.L.U32 UR14, UR14, 0x1, URZ ;  /* 0x000000010e0e8899 */ /* 0x000fe400080006ff */
[----:B------:R-:W-:Y:S01]  /*22e0*/  UIADD3 UR12, UPT, UPT, UR9, 0xa000, URZ ;  /* 0x0000a000090c7890 */ /* 0x000fe2000fffe0ff */
[----:B------:R-:W-:Y:S01]  /*22f0*/  SHF.R.U32.HI R2, RZ, 0x2, R3 ;  /* 0x00000002ff027819 */ /* 0x000fe20000011603 */
[----:B------:R-:W-:Y:S01]  /*2300*/  IMAD.SHL.U32 R3, R36, 0x2, RZ ;  /* 0x0000000224037824 */ /* 0x000fe200078e00ff */
[----:B------:R-:W-:-:S04]  /*2310*/  @!UP0 UIADD3 UR4, UPT, UPT, -UR4, 0x100000, URZ ;  /* 0x0010000004048890 */ /* 0x000fc8000fffe1ff */
[----:B------:R-:W-:Y:S02]  /*2320*/  @!UP0 USHF.L.U32 UR5, UR4, 0xb, URZ ;  /* 0x0000000b04058899 */ /* 0x000fe400080006ff */
[----:B------:R-:W-:Y:S02]  /*2330*/  @!UP0 USHF.L.U32 UR4, UR4, 0x1, URZ ;  /* 0x0000000104048899 */ /* 0x000fe400080006ff */
[----:B------:R-:W-:Y:S01]  /*2340*/  UIADD3 UR10, UPT, UPT, UR8, 0x80, URZ ;  /* 0x00000080080a7890 */ /* 0x000fe2000fffe0ff */
[----:B------:R-:W-:Y:S02]  /*2350*/  ISETP.EQ.U32.AND P1, PT, RZ, UR18, P0 ;  /* 0x00000012ff007c0c */ /* 0x000fe40008722070 */
[----:B------:R-:W-:-:S04]  /*2360*/  LOP3.LUT R3, R3, R2, RZ, 0x3c, !PT ;  /* 0x0000000203037212 */ /* 0x000fc800078e3cff */
[----:B------:R-:W-:Y:S01]  /*2370*/  LOP3.LUT R2, R3, 0x40, RZ, 0x3c, !PT ;  /* 0x0000004003027812 */ /* 0x000fe200078e3cff */
[----:B------:R0:W1:Y:S01]  /*2380*/  @!UP1 SYNCS.EXCH.64 URZ, [UR9+0xe008], UR14 ;  /* 0x00e0080e09ff95b2 */ /* 0x0000620008000100 */
[----:B------:R-:W-:Y:S01]  /*2390*/  VOTEU.ALL UP1, P5 ;  /* 0x0000000000ff7886 */ /* 0x000fe20002820000 */
[----:B--2---:R0:W-:Y:S04]  /*23a0*/  STS.U16 [R3+UR9+0x8000], R4 ;  /* 0x0080000403007988 */ /* 0x0041e80008000409 */
[----:B---3--:R0:W-:Y:S04]  /*23b0*/  STS.U16 [R3+UR9+0x8400], R6 ;  /* 0x0084000603007988 */ /* 0x0081e80008000409 */
[----:B----4-:R0:W-:Y:S04]  /*23c0*/  STS.U16 [R3+UR9+0x8800], R8 ;  /* 0x0088000803007988 */ /* 0x0101e80008000409 */
[----:B------:R0:W-:Y:S04]  /*23d0*/  STS.U16 [R3+UR9+0x8c00], R10 ;  /* 0x008c000a03007988 */ /* 0x0001e80008000409 */
        /* <DEDUP_REMOVED lines=11> */
[----:B------:R0:W-:Y:S01]  /*2490*/  STS.U16 [R2+UR9+0x9e00], R19 ;  /* 0x009e001302007988 */ /* 0x0001e20008000409 */
[----:B-1----:R1:W-:Y:S06]  /*24a0*/  MEMBAR.ALL.CTA ;  /* 0x0000000000007992 */ /* 0x0023ec0000008000 */
[----:B-1----:R-:W-:Y:S04]  /*24b0*/  FENCE.VIEW.ASYNC.S ;  /* 0x00000000000073c6 */ /* 0x002fe80000000000 */
[----:B------:R-:W1:Y:S02]  /*24c0*/  FENCE.VIEW.ASYNC.S ;  /* 0x00000000000073c6 */ /* 0x000e640000000000 */
[----:B-1----:R0:W1:Y:S02]  /*24d0*/  @!UP1 SYNCS.EXCH.64 URZ, [UR9+0xa000], UR4 ;  /* 0x00a0000409ff95b2 */ /* 0x0020640008000100 */
[----:B-1----:R-:W-:Y:S06]  /*24e0*/  BAR.SYNC.DEFER_BLOCKING 0x0 ;  /* 0x0000000000007b1d */ /* 0x002fec0000010000 */
[----:B0-----:R-:W-:Y:S05]  /*24f0*/  @!P1 BRA `(.L_x_6) ;  /* 0x0000000000dc9947 */ /* 0x001fea0003800000 */
[----:B------:R-:W-:Y:S02]  /*2500*/  USHF.R.U32.HI UR15, URZ, 0x4, UR9 ;  /* 0x00000004ff0f7899 */ /* 0x000fe40008011609 */
[----:B------:R-:W-:Y:S02]  /*2510*/  UIADD3 UR5, UPT, UPT, UR9, 0x8000, URZ ;  /* 0x0000800009057890 */ /* 0x000fe4000fffe0ff */
[----:B------:R-:W-:Y:S02]  /*2520*/  USGXT.U32 UR15, UR15, 0xe ;  /* 0x0000000e0f0f789a */ /* 0x000fe40008000000 */
[----:B------:R-:W-:Y:S02]  /*2530*/  USHF.R.U32.HI UR5, URZ, 0x4, UR5 ;  /* 0x00000004ff057899 */ /* 0x000fe40008011605 */
[----:B------:R-:W-:Y:S02]  /*2540*/  UIADD3 UR36, UP1, UPT, UR15, 0x2000080, URZ ;  /* 0x020000800f247890 */ /* 0x000fe4000ff3e0ff */
[----:B------:R-:W-:Y:S01]  /*2550*/  USGXT.U32 UR14, UR5, 0xe ;  /* 0x0000000e050e789a */ /* 0x000fe20008000000 */
[----:B------:R-:W-:Y:S01]  /*2560*/  UMOV UR4, URZ ;  /* 0x000000ff00047c82 */ /* 0x000fe20008000000 */
[----:B------:R-:W-:Y:S01]  /*2570*/  UMOV UR6, URZ ;  /* 0x000000ff00067c82 */ /* 0x000fe20008000000 */
[----:B------:R-:W-:-:S02]  /*2580*/  UIADD3.X UR37, UPT, UPT, UR4, 0x40004040, URZ, UP1, !UPT ;  /* 0x4000404004257890 */ /* 0x000fc40008ffe4ff */
[----:B------:R-:W-:Y:S01]  /*2590*/  UIADD3 UR40, UP1, UPT, UR14, 0x2, URZ ;  /* 0x000000020e287890 */ /* 0x000fe2000ff3e0ff */
[----:B------:R-:W-:Y:S01]  /*25a0*/  UMOV UR4, UR12 ;  /* 0x0000000c00047c82 */ /* 0x000fe20008000000 */
[----:B------:R-:W-:Y:S02]  /*25b0*/  UMOV UR5, URZ ;  /* 0x000000ff00057c82 */ /* 0x000fe40008000000 */
[----:B------:R-:W-:Y:S01]  /*25c0*/  UIADD3.X UR41, UPT, UPT, UR6, 0x40004040, URZ, UP1, !UPT ;  /* 0x4000404006297890 */ /* 0x000fe20008ffe4ff */
[----:B------:R-:W-:Y:S01]  /*25d0*/  UMOV UR20, UR4 ;  /* 0x0000000400147c82 */ /* 0x000fe20008000000 */
[----:B------:R-:W-:Y:S02]  /*25e0*/  ULOP3.LUT UR4, UR15, 0x2000000, URZ, 0xfc, !UPT ;  /* 0x020000000f047892 */ /* 0x000fe4000f8efcff */
[----:B------:R-:W-:Y:S02]  /*25f0*/  UIADD3.64 UR42, UPT, UPT, UR36, 0x80, URZ ;  /* 0x00000080242a7897 */ /* 0x000fe4000fffe0ff */
[----:B------:R-:W-:-:S02]  /*2600*/  UIADD3.64 UR44, UPT, UPT, UR40, 0x2, URZ ;  /* 0x00000002282c7897 */ /* 0x000fc4000fffe0ff */
[----:B------:R-:W-:Y:S02]  /*2610*/  UIADD3.64 UR46, UPT, UPT, UR36, 0x100, URZ ;  /* 0x00000100242e7897 */ /* 0x000fe4000fffe0ff */
[----:B------:R-:W-:Y:S02]  /*2620*/  UIADD3.64 UR48, UPT, UPT, UR40, 0x4, URZ ;  /* 0x0000000428307897 */ /* 0x000fe4000fffe0ff */
[----:B------:R-:W-:Y:S02]  /*2630*/  UIADD3 UR19, UPT, UPT, UR8, 0xc0, URZ ;  /* 0x000000c008137890 */ /* 0x000fe4000fffe0ff */
[----:B------:R-:W-:Y:S02]  /*2640*/  UIADD3.64 UR50, UPT, UPT, UR36, 0x380, URZ ;  /* 0x0000038024327897 */ /* 0x000fe4000fffe0ff */
[----:B------:R-:W-:Y:S02]  /*2650*/  UIADD3 UR58, UPT, UPT, UR8, 0xc0, URZ ;  /* 0x000000c0083a7890 */ /* 0x000fe4000fffe0ff */
[----:B------:R-:W-:-:S02]  /*2660*/  UIADD3.64 UR52, UPT, UPT, UR36, 0x400, URZ ;  /* 0x0000040024347897 */ /* 0x000fc4000fffe0ff */
[----:B------:R-:W-:Y:S02]  /*2670*/  UIADD3 UR59, UPT, UPT, UR8, 0xc0, URZ ;  /* 0x000000c0083b7890 */ /* 0x000fe4000fffe0ff */
[----:B------:R-:W-:Y:S01]  /*2680*/  UIADD3.64 UR54, UPT, UPT, UR36, 0x480, URZ ;  /* 0x0000048024367897 */ /* 0x000fe2000fffe0ff */
[----:B------:R-:W-:Y:S01]  /*2690*/  UMOV UR30, 0x0 ;  /* 0x00000000001e7882 */ /* 0x000fe20000000000 */
[----:B------:R-:W-:Y:S01]  /*26a0*/  UMOV UR31, 0x8108490 ;  /* 0x08108490001f7882 */ /* 0x000fe20000000000 */
[----:B------:R-:W-:Y:S01]  /*26b0*/  UIADD3 UR60, UPT, UPT, UR8, 0xc0, URZ ;  /* 0x000000c0083c7890 */ /* 0x000fe2000fffe0ff */
[----:B------:R-:W-:Y:S01]  /*26c0*/  UMOV UR15, 0x40004040 ;  /* 0x40004040000f7882 */ /* 0x000fe20000000000 */
[----:B------:R-:W-:Y:S01]  /*26d0*/  UIADD3.64 UR56, UPT, UPT, UR36, 0x500, URZ ;  /* 0x0000050024387897 */ /* 0x000fe2000fffe0ff */
[----:B------:R-:W-:Y:S01]  /*26e0*/  UMOV UR5, 0x40004040 ;  /* 0x4000404000057882 */ /* 0x000fe20000000000 */
[----:B------:R-:W-:Y:S01]  /*26f0*/  UMOV UR28, 0x0 ;  /* 0x00000000001c7882 */ /* 0x000fe20000000000 */
[----:B------:R-:W-:Y:S01]  /*2700*/  UMOV UR29, 0x8108490 ;  /* 0x08108490001d7882 */ /* 0x000fe20000000000 */
[----:B------:R-:W-:Y:S01]  /*2710*/  UMOV UR26, 0x0 ;  /* 0x00000000001a7882 */ /* 0x000fe20000000000 */
[----:B------:R-:W-:Y:S01]  /*2720*/  UMOV UR27, 0x8108490 ;  /* 0x08108490001b7882 */ /* 0x000fe20000000000 */
[----:B------:R0:W-:Y:S01]  /*2730*/  UTCHMMA gdesc[UR4], gdesc[UR14], tmem[UR10], tmem[UR30], idesc[UR31], !UPT ;  /* 0x00ff1e0e040075ea */ /* 0x0001e2000f80000a */
[----:B------:R-:W-:Y:S01]  /*2740*/  UMOV UR24, 0x0 ;  /* 0x0000000000187882 */ /* 0x000fe20000000000 */
[----:B------:R-:W-:Y:S01]  /*2750*/  UMOV UR25, 0x8108490 ;  /* 0x0810849000197882 */ /* 0x000fe20000000000 */
[----:B------:R0:W-:Y:S01]  /*2760*/  UTCHMMA gdesc[UR36], gdesc[UR40], tmem[UR10], tmem[UR28], idesc[UR29], UPT ;  /* 0x00ff1c28240075ea */ /* 0x0001e2000b80000a */
        /* <DEDUP_REMOVED lines=8> */
[----:B------:R0:W-:Y:S01]  /*27f0*/  UTCHMMA gdesc[UR50], gdesc[UR14], tmem[UR19], tmem[UR22], idesc[UR23], !UPT ;  /* 0x00ff160e320075ea */ /* 0x0001e2000f800013 */
[----:B------:R-:W-:Y:S01]  /*2800*/  UMOV UR38, 0x0 ;  /* 0x0000000000267882 */ /* 0x000fe20000000000 */
[----:B------:R-:W-:Y:S01]  /*2810*/  UMOV UR39, 0x8108490 ;  /* 0x0810849000277882 */ /* 0x000fe20000000000 */
[----:B------:R0:W-:Y:S01]  /*2820*/  UTCHMMA gdesc[UR52], gdesc[UR40], tmem[UR58], tmem[UR16], idesc[UR17], UPT ;  /* 0x00ff1028340075ea */ /* 0x0001e2000b80003a */
[----:B------:R0:W-:Y:S01]  /*2830*/  UTCHMMA gdesc[UR54], gdesc[UR44], tmem[UR59], tmem[UR34], idesc[UR35], UPT ;  /* 0x00ff222c360075ea */ /* 0x0001e2000b80003b */
[----:B------:R0:W-:Y:S01]  /*2840*/  UTCHMMA gdesc[UR56], gdesc[UR48], tmem[UR60], tmem[UR38], idesc[UR39], UPT ;  /* 0x00ff2630380075ea */ /* 0x0001e2000b80003c */
[----:B------:R0:W-:Y:S01]  /*2850*/  UTCBAR [UR20], URZ ;  /* 0x000000ff140073e9 */ /* 0x0001e200080000ff */
[----:B------:R-:W-:Y:S01]  /*2860*/  NOP ;  /* 0x0000000000007918 */ /* 0x000fe20000000000 */
.L_x_6:
[----:B------:R-:W-:Y:S05]  /*2870*/  @!P0 BRA `(.L_x_7) ;  /* 0x0000000000088947 */ /* 0x000fea0003800000 */
[----:B------:R-:W1:Y:S02]  /*2880*/  SYNCS.PHASECHK.TRANS64.TRYWAIT P2, [UR9+0xa000], RZ ;  /* 0x00a000ffff0075a7 */ /* 0x000e640008041109 */
[----:B-1----:R-:W-:Y:S05]  /*2890*/  @!P2 BRA `(.L_x_8) ;  /* 0x000000a40074a947 */ /* 0x002fea0003800000 */
.L_x_7:
[----:B------:R-:W-:Y:S01]  /*28a0*/  BAR.SYNC.DEFER_BLOCKING 0x0 ;  /* 0x0000000000007b1d */ /* 0x000fe20000010000 */
[----:B------:R-:W-:Y:S02]  /*28b0*/  ISETP.GT.AND P6, PT, R87, -0x1, PT ;  /* 0xffffffff5700780c */ /* 0x000fe40003fc4270 */
[C---:B------:R-:W-:Y:S02]  /*28c0*/  ISETP.GT.AND P3, PT, R0.reuse, RZ, PT ;  /* 0x000000ff0000720c */ /* 0x040fe40003f64270 */
[----:B------:R-:W-:Y:S01]  /*28d0*/  ISETP.GT.AND P2, PT, R0, 0x1, PT ;  /* 0x000000010000780c */ /* 0x000fe20003f44270 */
[----:B0-----:R-:W0:Y:S02]  /*28e0*/  LDCU UR4, c[0x0][0x3a8] ;  /* 0x00007500ff0477ac */ /* 0x001e240008000800 */
[----:B------:R-:W1:Y:S01]  /*28f0*/  LDC R143, c[0x0][0x3d8] ;  /* 0x0000f600ff8f7b82 */ /* 0x000e620000000800 */
[----:B------:R-:W0:Y:S01]  /*2900*/  LDTM.x64 R4, tmem[UR11+0x80] ;  /* 0x0000800b000479ee */ /* 0x000e220008340000 */
[----:B------:R-:W-:Y:S01]  /*2910*/  PRMT R142, RZ, 0x7610, R142 ;  /* 0x00007610ff8e7816 */ /* 0x000fe2000000008e */
[----:B------:R-:W2:Y:S01]  /*2920*/  LDCU.64 UR14, c[0x0][0x3d0] ;  /* 0x00007a00ff0e77ac */ /* 0x000ea20008000a00 */
[----:B------:R-:W-:-:S02]  /*2930*/  PRMT R144, RZ, 0x7610, R144 ;  /* 0x00007610ff907816 */ /* 0x000fc40000000090 */
[----:B------:R-:W-:Y:S02]  /*2940*/  PRMT R145, RZ, 0x7610, R145 ;  /* 0x00007610ff917816 */ /* 0x000fe40000000091 */
[----:B------:R-:W-:Y:S02]  /*2950*/  PRMT R147, RZ, 0x7610, R147 ;  /* 0x00007610ff937816 */ /* 0x000fe40000000093 */
[----:B------:R-:W-:Y:S02]  /*2960*/  PRMT R149, RZ, 0x7610, R149 ;  /* 0x00007610ff957816 */ /* 0x000fe40000000095 */
[----:B------:R-:W-:Y:S02]  /*2970*/  PRMT R151, RZ, 0x7610, R151 ;  /* 0x00007610ff977816 */ /* 0x000fe40000000097 */
[----:B------:R-:W-:Y:S01]  /*2980*/  PRMT R153, RZ, 0x7610, R153 ;  /* 0x00007610ff997816 */ /* 0x000fe20000000099 */
[----:B------:R-:W3:Y:S01]  /*2990*/  @!P5 SYNCS.CCTL.IV [UR9+0xa000] ;  /* 0x00a00000ff00d9b1 */ /* 0x000ee20008000009 */
[----:B------:R-:W-:Y:S01]  /*29a0*/  NOP ;  /* 0x0000000000007918 */ /* 0x000fe20000000000 */
[----:B--2---:R-:W-:Y:S01]  /*29b0*/  UIMAD UR14, UR7, UR14, URZ ;  /* 0x0000000e070e72a4 */ /* 0x004fe2000f8e02ff */
[----:B------:R-:W-:-:S02]  /*29c0*/  IMAD R88, R88, UR15, RZ ;  /* 0x0000000f58587c24 */ /* 0x000fc4000f8e02ff */
[----:B0-----:R-:W-:Y:S01]  /*29d0*/  FMUL R4, R4, UR4 ;  /* 0x0000000404047c20 */ /* 0x001fe20008400000 */
[----:B------:R-:W-:Y:S01]  /*29e0*/  FMUL R5, R5, UR4 ;  /* 0x0000000405057c20 */ /* 0x000fe20008400000 */
[----:B------:R-:W-:Y:S01]  /*29f0*/  FMUL R6, R6, UR4 ;  /* 0x0000000406067c20 */ /* 0x000fe20008400000 */
[----:B------:R-:W-:Y:S01]  /*2a00*/  FMUL R7, R7, UR4 ;  /* 0x0000000407077c20 */ /* 0x000fe20008400000 */
[----:B------:R-:W-:Y:S01]  /*2a10*/  FMUL R8, R8, UR4 ;  /* 0x0000000408087c20 */ /* 0x000fe20008400000 */
[----:B------:R-:W-:Y:S01]  /*2a20*/  FSEL R112, R4, -INF , P6 ;  /* 0xff80000004707808 */ /* 0x000fe20003000000 */
[----:B------:R-:W-:Y:S01]  /*2a30*/  FMUL R9, R9, UR4 ;  /* 0x0000000409097c20 */ /* 0x000fe20008400000 */
[----:B------:R-:W-:Y:S01]  /*2a40*/  ISETP.GT.AND P6, PT, R0, 0x2, PT ;  /* 0x000000020000780c */ /* 0x000fe20003fc4270 */
        /* <DEDUP_REMOVED lines=15> */
[----:B------:R-:W-:Y:S01]  /*2b40*/  FMNMX3 R5, R112, R113, R114, !PT ;  /* 0x0000007170057276 */ /* 0x000fe20007800072 */
        /* <DEDUP_REMOVED lines=98> */
[----:B------:R-:W-:Y:S01]  /*3170*/  USHF.L.U32 UR6, UR14, 0x1, URZ ;  /* 0x000000010e067899 */ /* 0x000fe200080006ff */
[----:B------:R-:W-:Y:S01]  /*3180*/  FMNMX3 R23, R21, R8, R7, !PT ;  /* 0x0000000815177276 */ /* 0x000fe20007800007 */
[----:B------:R-:W-:Y:S01]  /*3190*/  FMUL R67, R67, UR4 ;  /* 0x0000000443437c20 */ /* 0x000fe20008400000 */
[----:B------:R-:W-:Y:S01]  /*31a0*/  ISETP.GT.AND P6, PT, R0, 0x1a, PT ;  /* 0x0000001a0000780c */ /* 0x000fe20003fc4270 */
[----:B------:R-:W-:Y:S01]  /*31b0*/  UIMAD.WIDE UR4, UR14, 0x2, URZ ;  /* 0x000000020e0478a5 */ /* 0x000fe2000f8e02ff */
[----:B------:R-:W-:-:S02]  /*31c0*/  FSEL R12, R29, -INF , P3 ;  /* 0xff8000001d0c7808 */ /* 0x000fc40001800000 */
[----:B------:R-:W-:Y:S02]  /*31d0*/  ISETP.GT.AND P3, PT, R0, 0x1b, PT ;  /* 0x0000001b0000780c */ /* 0x000fe40003f64270 */
[----:B------:R-:W-:Y:S02]  /*31e0*/  FSEL R13, R30, -INF , P2 ;  /* 0xff8000001e0d7808 */ /* 0x000fe40001000000 */
[----:B------:R-:W-:Y:S02]  /*31f0*/  FMNMX3 R25, R23, R10, R9, !PT ;  /* 0x0000000a17197276 */ /* 0x000fe40007800009 */
[C---:B------:R-:W-:Y:S02]  /*3200*/  ISETP.GT.AND P2, PT, R0.reuse, 0x1c, PT ;  /* 0x0000001c0000780c */ /* 0x040fe40003f44270 */
[----:B------:R-:W-:Y:S02]  /*3210*/  FSEL R14, R31, -INF , P6 ;  /* 0xff8000001f0e7808 */ /* 0x000fe40003000000 */
[----:B------:R-:W-:-:S02]  /*3220*/  ISETP.GT.AND P6, PT, R0, 0x1d, PT ;  /* 0x0000001d0000780c */ /* 0x000fc40003fc4270 */
[----:B------:R-:W-:Y:S02]  /*3230*/  FSEL R15, R91, -INF , P3 ;  /* 0xff8000005b0f7808 */ /* 0x000fe40001800000 */
[----:B------:R-:W-:Y:S01]  /*3240*/  FMNMX3 R25, R25, R12, R13, !PT ;  /* 0x0000000c19197276 */ /* 0x000fe2000780000d */
[----:B------:R-:W0:Y:S01]  /*3250*/  LDC.64 R90, c[0x0][0x390] ;  /* 0x0000e400ff5a7b82 */ /* 0x000e220000000a00 */
[----:B------:R-:W-:Y:S02]  /*3260*/  FSEL R16, R33, -INF , P2 ;  /* 0xff80000021107808 */ /* 0x000fe40001000000 */
[C---:B------:R-:W-:Y:S02]  /*3270*/  ISETP.GT.AND P3, PT, R0.reuse, 0x1e, PT ;  /* 0x0000001e0000780c */ /* 0x040fe40003f64270 */
[----:B------:R-:W-:Y:S02]  /*3280*/  ISETP.GT.AND P2, PT, R0, 0x1f, PT ;  /* 0x0000001f0000780c */ /* 0x000fe40003f44270 */
[----:B------:R-:W-:-:S02]  /*3290*/  FSEL R17, R34, -INF , P6 ;  /* 0xff80000022117808 */ /* 0x000fc40003000000 */
[----:B------:R-:W-:Y:S02]  /*32a0*/  FMNMX3 R29, R25, R14, R15, !PT ;  /* 0x0000000e191d7276 */ /* 0x000fe4000780000f */
[----:B------:R-:W-:Y:S02]  /*32b0*/  ISETP.GT.AND P6, PT, R0, 0x20, PT ;  /* 0x000000200000780c */ /* 0x000fe40003fc4270 */
[----:B------:R-:W-:Y:S02]  /*32c0*/  FSEL R18, R35, -INF , P3 ;  /* 0xff80000023127808 */ /* 0x000fe40001800000 */
[----:B------:R-:W-:Y:S02]  /*32d0*/  FSEL R19, R36, -INF , P2 ;  /* 0xff80000024137808 */ /* 0x000fe40001000000 */
[C---:B------:R-:W-:Y:S02]  /*32e0*/  ISETP.GT.AND P3, PT, R0.reuse, 0x21, PT ;  /* 0x000000210000780c */ /* 0x040fe40003f64270 */
[----:B------:R-:W-:-:S02]  /*32f0*/  ISETP.GT.AND P2, PT, R0, 0x22, PT ;  /* 0x000000220000780c */ /* 0x000fc40003f44270 */
[----:B------:R-:W-:Y:S02]  /*3300*/  FMNMX3 R30, R29, R16, R17, !PT ;  /* 0x000000101d1e7276 */ /* 0x000fe40007800011 */
[----:B------:R-:W-:Y:S02]  /*3310*/  FSEL R20, R37, -INF , P6 ;  /* 0xff80000025147808 */ /* 0x000fe40003000000 */
[----:B------:R-:W-:Y:S02]  /*3320*/  ISETP.GT.AND P6, PT, R0, 0x23, PT ;  /* 0x000000230000780c */ /* 0x000fe40003fc4270 */
[----:B------:R-:W-:Y:S02]  /*3330*/  FSEL R21, R38, -INF , P3 ;  /* 0xff80000026157808 */ /* 0x000fe40001800000 */
[----:B------:R-:W-:Y:S02]  /*3340*/  FSEL R24, R39, -INF , P2 ;  /* 0xff80000027187808 */ /* 0x000fe40001000000 */
[----:B------:R-:W-:-:S02]  /*3350*/  FMNMX3 R33, R30, R18, R19, !PT ;  /* 0x000000121e217276 */ /* 0x000fc40007800013 */
[C---:B------:R-:W-:Y:S02]  /*3360*/  ISETP.GT.AND P2, PT, R0.reuse, 0x25, PT ;  /* 0x000000250000780c */ /* 0x040fe40003f44270 */
[----:B------:R-:W-:Y:S02]  /*3370*/  ISETP.GT.AND P3, PT, R0, 0x24, PT ;  /* 0x000000240000780c */ /* 0x000fe40003f64270 */
[----:B------:R-:W-:Y:S02]  /*3380*/  FSEL R23, R40, -INF , P6 ;  /* 0xff80000028177808 */ /* 0x000fe40003000000 */
[----:B------:R-:W-:Y:S02]  /*3390*/  FMNMX3 R33, R33, R20, R21, !PT ;  /* 0x0000001421217276 */ /* 0x000fe40007800015 */
[----:B------:R-:W-:Y:S02]  /*33a0*/  ISETP.GT.AND P6, PT, R0, 0x26, PT ;  /* 0x000000260000780c */ /* 0x000fe40003fc4270 */
[----:B------:R-:W-:-:S02]  /*33b0*/  FSEL R25, R42, -INF , P2 ;  /* 0xff8000002a197808 */ /* 0x000fc40001000000 */
[----:B------:R-:W-:Y:S02]  /*33c0*/  ISETP.GT.AND P2, PT, R0, 0x28, PT ;  /* 0x000000280000780c */ /* 0x000fe40003f44270 */
[----:B------:R-:W-:Y:S02]  /*33d0*/  FSEL R26, R92, -INF , P3 ;  /* 0xff8000005c1a7808 */ /* 0x000fe40001800000 */
[C---:B------:R-:W-:Y:S02]  /*33e0*/  ISETP.GT.AND P3, PT, R0.reuse, 0x27, PT ;  /* 0x000000270000780c */ /* 0x040fe40003f64270 */
[----:B------:R-:W-:Y:S02]  /*33f0*/  FMNMX3 R35, R33, R24, R23, !PT ;  /* 0x0000001821237276 */ /* 0x000fe40007800017 */
[----:B------:R-:W-:Y:S02]  /*3400*/  FSEL R28, R43, -INF , P6 ;  /* 0xff8000002b1c7808 */ /* 0x000fe40003000000 */
[----:B------:R-:W-:-:S02]  /*3410*/  ISETP.GT.AND P6, PT, R0, 0x29, PT ;  /* 0x000000290000780c */ /* 0x000fc40003fc4270 */
[----:B------:R-:W-:Y:S02]  /*3420*/  FSEL R30, R45, -INF , P2 ;  /* 0xff8000002d1e7808 */ /* 0x000fe40001000000 */
        /* <DEDUP_REMOVED lines=12> */
[C---:B------:R-:W-:Y:S02]  /*34f0*/  ISETP.GT.AND P6, PT, R0.reuse, 0x2f, PT ;  /* 0x0000002f0000780c */ /* 0x040fe40003fc4270 */
[----:B------:R-:W-:Y:S02]  /*3500*/  FSEL R38, R51, -INF , P2 ;  /* 0xff80000033267808 */ /* 0x000fe40001000000 */
[----:B------:R-:W-:Y:S02]  /*3510*/  FMNMX3 R39, R39, R30, R31, !PT ;  /* 0x0000001e27277276 */ /* 0x000fe4000780001f */
[----:B------:R-:W-:Y:S02]  /*3520*/  ISETP.GT.AND P2, PT, R0, 0x31, PT ;  /* 0x000000310000780c */ /* 0x000fe40003f44270 */
[----:B------:R-:W-:-:S02]  /*3530*/  FSEL R35, R50, -INF , P3 ;  /* 0xff80000032237808 */ /* 0x000fc40001800000 */
[----:B------:R-:W-:Y:S02]  /*3540*/  ISETP.GT.AND P3, PT, R0, 0x30, PT ;  /* 0x000000300000780c */ /* 0x000fe40003f64270 */
[----:B------:R-:W-:Y:S02]  /*3550*/  FSEL R37, R52, -INF , P6 ;  /* 0xff80000034257808 */ /* 0x000fe40003000000 */
[----:B------:R-:W-:Y:S02]  /*3560*/  FMNMX3 R42, R39, R34, R33, !PT ;  /* 0x00000022272a7276 */ /* 0x000fe40007800021 */
[----:B------:R-:W-:Y:S02]  /*3570*/  ISETP.GT.AND P6, PT, R0, 0x32, PT ;  /* 0x000000320000780c */ /* 0x000fe40003fc4270 */
[----:B------:R-:W-:Y:S02]  /*3580*/  FSEL R39, R54, -INF , P2 ;  /* 0xff80000036277808 */ /* 0x000fe40001000000 */
[----:B------:R-:W-:-:S02]  /*3590*/  ISETP.GT.AND P2, PT, R0, 0x34, PT ;  /* 0x000000340000780c */ /* 0x000fc40003f44270 */
[----:B------:R-:W-:Y:S02]  /*35a0*/  FSEL R40, R53, -INF , P3 ;  /* 0xff80000035287808 */ /* 0x000fe40001800000 */
[C---:B------:R-:W-:Y:S02]  /*35b0*/  ISETP.GT.AND P3, PT, R0.reuse, 0x33, PT ;  /* 0x000000330000780c */ /* 0x040fe40003f64270 */
[----:B------:R-:W-:Y:S02]  /*35c0*/  FSEL R44, R55, -INF , P6 ;  /* 0xff800000372c7808 */ /* 0x000fe40003000000 */
[C---:B------:R-:W-:Y:S02]  /*35d0*/  ISETP.GT.AND P6, PT, R0.reuse, 0x35, PT ;  /* 0x000000350000780c */ /* 0x040fe40003fc4270 */
[----:B------:R-:W-:Y:S02]  /*35e0*/  FSEL R48, R57, -INF , P2 ;  /* 0xff80000039307808 */ /* 0x000fe40001000000 */
[----:B------:R-:W-:-:S02]  /*35f0*/  ISETP.GT.AND P2, PT, R0, 0x37, PT ;  /* 0x000000370000780c */ /* 0x000fc40003f44270 */
[----:B------:R-:W-:Y:S02]  /*3600*/  FSEL R43, R56, -INF , P3 ;  /* 0xff800000382b7808 */ /* 0x000fe40001800000 */
[----:B------:R-:W-:Y:S02]  /*3610*/  ISETP.GT.AND P3, PT, R0, 0x36, PT ;  /* 0x000000360000780c */ /* 0x000fe40003f64270 */
[----:B------:R-:W-:Y:S02]  /*3620*/  FSEL R47, R58, -INF , P6 ;  /* 0xff8000003a2f7808 */ /* 0x000fe40003000000 */
[C---:B------:R-:W-:Y:S02]  /*3630*/  ISETP.GT.AND P6, PT, R0.reuse, 0x38, PT ;  /* 0x000000380000780c */ /* 0x040fe40003fc4270 */
[----:B------:R-:W-:Y:S02]  /*3640*/  FSEL R51, R93, -INF , P2 ;  /* 0xff8000005d337808 */ /* 0x000fe40001000000 */
[----:B------:R-:W-:-:S02]  /*3650*/  ISETP.GT.AND P2, PT, R0, 0x3a, PT ;  /* 0x0000003a0000780c */ /* 0x000fc40003f44270 */
[----:B------:R-:W-:Y:S02]  /*3660*/  FMNMX3 R42, R42, R36, R35, !PT ;  /* 0x000000242a2a7276 */ /* 0x000fe40007800023 */
[----:B------:R-:W-:Y:S01]  /*3670*/  FSEL R52, R59, -INF , P3 ;  /* 0xff8000003b347808 */ /* 0x000fe20001800000 */
[----:B------:R-:W-:Y:S01]  /*3680*/  IMAD.SHL.U32 R59, R88, 0x2, RZ ;  /* 0x00000002583b7824 */ /* 0x000fe200078e00ff */
[----:B------:R-:W-:Y:S01]  /*3690*/  ISETP.GT.AND P3, PT, R0, 0x39, PT ;  /* 0x000000390000780c */ /* 0x000fe20003f64270 */
[----:B------:R-:W-:Y:S01]  /*36a0*/  IMAD.HI R88, R88, 0x2, RZ ;  /* 0x0000000258587827 */ /* 0x000fe200078e02ff */
[----:B------:R-:W-:Y:S02]  /*36b0*/  FSEL R53, R110, -INF , P6 ;  /* 0xff8000006e357808 */ /* 0x000fe40003000000 */
[----:B------:R-:W-:Y:S02]  /*36c0*/  ISETP.GT.AND P6, PT, R0, 0x3b, PT ;  /* 0x0000003b0000780c */ /* 0x000fe40003fc4270 */
[----:B------:R-:W-:Y:S01]  /*36d0*/  FSEL R49, R63, -INF , P2 ;  /* 0xff8000003f317808 */ /* 0x000fe20001000000 */
[----:B-1----:R-:W-:Y:S01]  /*36e0*/  IMAD R63, R86, R143, RZ ;  /* 0x0000008f563f7224 */ /* 0x002fe200078e02ff */
[----:B------:R-:W-:-:S02]  /*36f0*/  FMNMX3 R42, R42, R38, R37, !PT ;  /* 0x000000262a2a7276 */ /* 0x000fc40007800025 */
[----:B------:R-:W-:Y:S02]  /*3700*/  FSEL R54, R111, -INF , P3 ;  /* 0xff8000006f367808 */ /* 0x000fe40001800000 */
[C---:B------:R-:W-:Y:S02]  /*3710*/  ISETP.GT.AND P3, PT, R0.reuse, 0x3c, PT ;  /* 0x0000003c0000780c */ /* 0x040fe40003f64270 */
[----:B------:R-:W-:Y:S02]  /*3720*/  ISETP.GT.AND P2, PT, R0, 0x3d, PT ;  /* 0x0000003d0000780c */ /* 0x000fe40003f44270 */
[----:B------:R-:W-:Y:S01]  /*3730*/  FSEL R50, R64, -INF , P6 ;  /* 0xff80000040327808 */ /* 0x000fe20003000000 */
[----:B------:R-:W-:Y:S01]  /*3740*/  IMAD R64, R143, 0x4, R63 ;  /* 0x000000048f407824 */ /* 0x000fe200078e023f */
[----:B------:R-:W-:Y:S02]  /*3750*/  FMNMX3 R42, R42, R40, R39, !PT ;  /* 0x000000282a2a7276 */ /* 0x000fe40007800027 */
[----:B------:R-:W-:Y:S01]  /*3760*/  FSEL R45, R65, -INF , P3 ;  /* 0xff800000412d7808 */ /* 0x000fe20001800000 */
[----:B------:R-:W-:Y:S01]  /*3770*/  IMAD R65, R143, 0x4, R64 ;  /* 0x000000048f417824 */ /* 0x000fe200078e0240 */
[----:B------:R-:W-:-:S02]  /*3780*/  FSEL R46, R66, -INF , P2 ;  /* 0xff800000422e7808 */ /* 0x000fc40001000000 */
[----:B0-----:R-:W-:Y:S02]  /*3790*/  IADD3 R111, P2, P3, R59, UR6, R90 ;  /* 0x000000063b6f7c10 */ /* 0x001fe4000fb5e05a */
[----:B------:R-:W-:Y:S02]  /*37a0*/  FMNMX3 R42, R42, R44, R43, !PT ;  /* 0x0000002c2a2a7276 */ /* 0x000fe4000780002b */
[----:B------:R-:W-:Y:S02]  /*37b0*/  IADD3.X R91, PT, PT, R88, UR5, R91, P2, P3 ;  /* 0x00000005585b7c10 */ /* 0x000fe400097e645b */
[----:B------:R-:W-:Y:S02]  /*37c0*/  FMNMX3 R42, R42, R48, R47, !PT ;  /* 0x000000302a2a7276 */ /* 0x000fe4000780002f */
[----:B------:R-:W-:Y:S02]  /*37d0*/  LEA R138, P3, R64, R111, 0x1 ;  /* 0x0000006f408a7211 */ /* 0x000fe400078608ff */
[----:B------:R-:W-:-:S02]  /*37e0*/  LEA R66, R143, R65, 0x2 ;  /* 0x000000418f427211 */ /* 0x000fc400078e10ff */
[----:B------:R-:W-:Y:S02]  /*37f0*/  LEA R140, P2, R63, R111, 0x1 ;  /* 0x0000006f3f8c7211 */ /* 0x000fe400078408ff */
[----:B------:R-:W-:Y:S02]  /*3800*/  FMNMX3 R42, R42, R52, R51, !PT ;  /* 0x000000342a2a7276 */ /* 0x000fe40007800033 */
[----:B------:R-:W-:Y:S01]  /*3810*/  LEA.HI.X.SX32 R139, R64, R91, 0x1, P3 ;  /* 0x0000005b408b7211 */ /* 0x000fe200018f0eff */
[----:B------:R-:W-:Y:S01]  /*3820*/  IMAD R64, R143, 0x4, R66 ;  /* 0x000000048f407824 */ /* 0x000fe200078e0242 */
[----:B------:R-:W-:Y:S02]  /*3830*/  LEA R134, P3, R66, R111, 0x1 ;  /* 0x0000006f42867211 */ /* 0x000fe400078608ff */
[----:B------:R-:W-:Y:S02]  /*3840*/  LEA.HI.X.SX32 R141, R63, R91, 0x1, P2 ;  /* 0x0000005b3f8d7211 */ /* 0x000fe400010f0eff */
[----:B------:R-:W-:-:S02]  /*3850*/  FMNMX3 R42, R42, R53, R54, !PT ;  /* 0x000000352a2a7276 */ /* 0x000fc40007800036 */
[----:B------:R-:W-:Y:S02]  /*3860*/  LEA R136, P2, R65, R111, 0x1 ;  /* 0x0000006f41887211 */ /* 0x000fe400078408ff */
[----:B------:R-:W-:Y:S02]  /*3870*/  ISETP.GT.AND P6, PT, R0, 0x3e, PT ;  /* 0x0000003e0000780c */ /* 0x000fe40003fc4270 */
[----:B------:R-:W-:Y:S01]  /*3880*/  LEA.HI.X.SX32 R135, R66, R91, 0x1, P3 ;  /* 0x0000005b42877211 */ /* 0x000fe200018f0eff */
[----:B------:R-:W-:Y:S01]  /*3890*/  IMAD R66, R143, 0x4, R64 ;  /* 0x000000048f427824 */ /* 0x000fe200078e0240 */
[----:B------:R-:W-:Y:S02]  /*38a0*/  FMNMX3 R55, R42, R49, R50, !PT ;  /* 0x000000312a377276 */ /* 0x000fe40007800032 */
[----:B------:R-:W-:Y:S02]  /*38b0*/  LEA.HI.X.SX32 R137, R65, R91, 0x1, P2 ;  /* 0x0000005b41897211 */ /* 0x000fe400010f0eff */
[----:B------:R-:W-:Y:S01]  /*38c0*/  FSEL R42, R67, -INF , P6 ;  /* 0xff800000432a7808 */ /* 0x000fe20003000000 */
[----:B------:R-:W-:Y:S01]  /*38d0*/  IMAD R67, R143, 0x4, R66 ;  /* 0x000000048f437824 */ /* 0x000fe200078e0242 */
[----:B------:R-:W-:-:S02]  /*38e0*/  LEA R132, P2, R64, R111, 0x1 ;  /* 0x0000006f40847211 */ /* 0x000fc400078408ff */
[----:B------:R-:W-:Y:S02]  /*38f0*/  FMNMX3 R55, R55, R45, R46, !PT ;  /* 0x0000002d37377276 */ /* 0x000fe4000780002e */
[----:B------:R-:W-:Y:S01]  /*3900*/  LEA.HI.X.SX32 R133, R64, R91, 0x1, P2 ;  /* 0x0000005b40857211 */ /* 0x000fe200010f0eff */
[----:B------:R-:W-:Y:S01]  /*3910*/  IMAD R64, R143, 0x4, R67 ;  /* 0x000000048f407824 */ /* 0x000fe200078e0243 */
[CC--:B------:R-:W-:Y:S02]  /*3920*/  LEA R130, P2, R66.reuse, R111.reuse, 0x1 ;  /* 0x0000006f42827211 */ /* 0x0c0fe400078408ff */
[----:B------:R-:W-:Y:S02]  /*3930*/  FMNMX3 R93, R55, -INF , R42, !PT ;  /* 0xff800000375d7876 */ /* 0x000fe4000780002a */
[----:B------:R-:W-:Y:S02]  /*3940*/  LEA R128, P3, R67, R111, 0x1 ;  /* 0x0000006f43807211 */ /* 0x000fe400078608ff */
[-C--:B------:R-:W-:Y:S01]  /*3950*/  LEA.HI.X.SX32 R131, R66, R91.reuse, 0x1, P2 ;  /* 0x0000005b42837211 */ /* 0x080fe200010f0eff */
[--C-:B------:R-:W-:Y:S01]  /*3960*/  FADD R118, R118, -R93.reuse ;  /* 0x8000005d76767221 */ /* 0x100fe20000000000 */
[----:B------:R-:W-:Y:S01]  /*3970*/  LEA R66, R143, R64, 0x2 ;  /* 0x000000408f427211 */ /* 0x000fe200078e10ff */
[--C-:B------:R-:W-:Y:S01]  /*3980*/  FADD R120, R120, -R93.reuse ;  /* 0x8000005d78787221 */ /* 0x100fe20000000000 */
[----:B------:R-:W-:Y:S01]  /*3990*/  LEA.HI.X.SX32 R129, R67, R91, 0x1, P3 ;  /* 0x0000005b43817211 */ /* 0x000fe200018f0eff */
[--C-:B------:R-:W-:Y:S01]  /*39a0*/  FADD R67, R62, -R93.reuse ;  /* 0x8000005d3e437221 */ /* 0x100fe20000000000 */
[-C--:B------:R-:W-:Y:S01]  /*39b0*/  LEA R126, P2, R64, R111.reuse, 0x1 ;  /* 0x0000006f407e7211 */ /* 0x080fe200078408ff */
[----:B------:R-:W-:Y:S01]  /*39c0*/  IMAD R62, R143, 0x4, R66 ;  /* 0x000000048f3e7824 */ /* 0x000fe200078e0242 */
[----:B------:R-:W-:Y:S01]  /*39d0*/  LEA R124, P3, R66, R111, 0x1 ;  /* 0x0000006f427c7211 */ /* 0x000fe200078608ff */
[--C-:B------:R-:W-:Y:S01]  /*39e0*/  FADD R121, R121, -R93.reuse ;  /* 0x8000005d79797221 */ /* 0x100fe20000000000 */
[-C--:B------:R-:W-:Y:S01]  /*39f0*/  LEA.HI.X.SX32 R127, R64, R91.reuse, 0x1, P2 ;  /* 0x0000005b407f7211 */ /* 0x080fe200010f0eff */
[----:B------:R-:W-:Y:S01]  /*3a00*/  IMAD R64, R143, 0x4, R62 ;  /* 0x000000048f407824 */ /* 0x000fe200078e023e */
[----:B------:R-:W-:Y:S01]  /*3a10*/  LEA.HI.X.SX32 R125, R66, R91, 0x1, P3 ;  /* 0x0000005b427d7211 */ /* 0x000fe200018f0eff */
[----:B------:R-:W-:Y:S01]  /*3a20*/  FADD R66, R61, -R93 ;  /* 0x8000005d3d427221 */ /* 0x000fe20000000000 */
[----:B------:R-:W-:Y:S01]  /*3a30*/  LEA R122, P2, R62, R111, 0x1 ;  /* 0x0000006f3e7a7211 */ /* 0x000fe200078408ff */
[----:B------:R-:W-:-:S02]  /*3a40*/  IMAD R61, R143, 0x4, R64 ;  /* 0x000000048f3d7824 */ /* 0x000fc400078e0240 */
[----:B------:R-:W-:Y:S01]  /*3a50*/  FMUL R86, R118, 1.4426950216293334961 ;  /* 0x3fb8aa3b76567820 */ /* 0x000fe20000400000 */
[----:B------:R-:W-:Y:S01]  /*3a60*/  FMUL R148, R66, 1.4426950216293334961 ;  /* 0x3fb8aa3b42947820 */ /* 0x000fe20000400000 */
[----:B------:R-:W-:Y:S01]  /*3a70*/  LEA.HI.X.SX32 R123, R62, R91, 0x1, P2 ;  /* 0x0000005b3e7b7211 */ /* 0x000fe200010f0eff */
[----:B------:R-:W-:Y:S02]  /*3a80*/  IMAD R62, R143, 0x4, R61 ;  /* 0x000000048f3e7824 */ /* 0x000fe400078e023d */
[--C-:B------:R-:W-:Y:S01]  /*3a90*/  FADD R119, R119, -R93.reuse ;  /* 0x8000005d77777221 */ /* 0x100fe20000000000 */
[--C-:B------:R-:W-:Y:S01]  /*3aa0*/  FADD R66, R60, -R93.reuse ;  /* 0x8000005d3c427221 */ /* 0x100fe20000000000 */
[-C--:B------:R-:W-:Y:S01]  /*3ab0*/  LEA R118, P3, R61, R111.reuse, 0x1 ;  /* 0x0000006f3d767211 */ /* 0x080fe200078608ff */
[----:B------:R-:W-:Y:S01]  /*3ac0*/  FMUL R88, R120, 1.4426950216293334961 ;  /* 0x3fb8aa3b78587820 */ /* 0x000fe20000400000 */
[----:B------:R-:W-:Y:S01]  /*3ad0*/  LEA R60, R143, R62, 0x2 ;  /* 0x0000003e8f3c7211 */ /* 0x000fe200078e10ff */
[----:B------:R-:W-:Y:S01]  /*3ae0*/  FMUL R121, R121, 1.4426950216293334961 ;  /* 0x3fb8aa3b79797820 */ /* 0x000fe20000400000 */
[----:B------:R-:W-:Y:S01]  /*3af0*/  FMUL R65, R119, 1.4426950216293334961 ;  /* 0x3fb8aa3b77417820 */ /* 0x000fe20000400000 */
[----:B------:R-:W-:Y:S01]  /*3b00*/  LEA R120, P2, R64, R111, 0x1 ;  /* 0x0000006f40787211 */ /* 0x000fe200078408ff */
[--C-:B------:R-:W-:Y:S01]  /*3b10*/  FADD R116, R116, -R93.reuse ;  /* 0x8000005d74747221 */ /* 0x100fe20000000000 */
[----:B------:R-:W-:Y:S01]  /*3b20*/  LEA.HI.X.SX32 R119, R61, R91, 0x1, P3 ;  /* 0x0000005b3d777211 */ /* 0x000fe200018f0eff */
[--C-:B------:R-:W-:Y:S01]  /*3b30*/  IMAD R61, R143, 0x4, R60.reuse ;  /* 0x000000048f3d7824 */ /* 0x100fe200078e023c */
[----:B------:R0:W-:Y:S01]  /*3b40*/  MUFU.EX2 R146, R121 ;  /* 0x0000007900927308 */ /* 0x0001e20000000800 */
[--C-:B------:R-:W-:Y:S01]  /*3b50*/  FADD R112, R112, -R93.reuse ;  /* 0x8000005d70707221 */ /* 0x100fe20000000000 */
[----:B------:R-:W-:Y:S01]  /*3b60*/  FMUL R58, R116, 1.4426950216293334961 ;  /* 0x3fb8aa3b743a7820 */ /* 0x000fe20000400000 */
[--C-:B------:R-:W-:Y:S01]  /*3b70*/  FADD R117, R117, -R93.reuse ;  /* 0x8000005d75757221 */ /* 0x100fe20000000000 */
[--C-:B------:R-:W-:Y:S01]  /*3b80*/  FADD R114, R114, -R93.reuse ;  /* 0x8000005d72727221 */ /* 0x100fe20000000000 */
[----:B------:R-:W-:Y:S01]  /*3b90*/  FMUL R55, R112, 1.4426950216293334961 ;  /* 0x3fb8aa3b70377820 */ /* 0x000fe20000400000 */
[--C-:B------:R-:W-:Y:S01]  /*3ba0*/  FADD R113, R113, -R93.reuse ;  /* 0x8000005d71717221 */ /* 0x100fe20000000000 */
[----:B------:R-:W-:Y:S01]  /*3bb0*/  FMUL R63, R117, 1.4426950216293334961 ;  /* 0x3fb8aa3b753f7820 */ /* 0x000fe20000400000 */
[----:B------:R-:W-:Y:S01]  /*3bc0*/  LEA R112, P3, R61, R111, 0x1 ;  /* 0x0000006f3d707211 */ /* 0x000fe200078608ff */
[----:B------:R-:W-:Y:S01]  /*3bd0*/  FMUL R57, R114, 1.4426950216293334961 ;  /* 0x3fb8aa3b72397820 */ /* 0x000fe20000400000 */
[----:B0-----:R-:W-:Y:S01]  /*3be0*/  LEA.HI.X.SX32 R121, R64, R91, 0x1, P2 ;  /* 0x0000005b40797211 */ /* 0x001fe200010f0eff */
[----:B------:R-:W-:Y:S01]  /*3bf0*/  FADD R64, R41, -R93 ;  /* 0x8000005d29407221 */ /* 0x000fe20000000000 */
[----:B------:R-:W-:Y:S01]  /*3c00*/  IMAD R41, R143, 0x4, R61 ;  /* 0x000000048f297824 */ /* 0x000fe200078e023d */
[----:B------:R-:W-:Y:S01]  /*3c10*/  LEA R116, P2, R62, R111, 0x1 ;  /* 0x0000006f3e747211 */ /* 0x000fe200078408ff */
[----:B------:R-:W-:Y:S01]  /*3c20*/  FMUL R56, R113, 1.4426950216293334961 ;  /* 0x3fb8aa3b71387820 */ /* 0x000fe20000400000 */
[--C-:B------:R-:W-:Y:S01]  /*3c30*/  FADD R115, R115, -R93.reuse ;  /* 0x8000005d73737221 */ /* 0x100fe20000000000 */
[-C--:B------:R-:W-:Y:S01]  /*3c40*/  LEA.HI.X.SX32 R113, R61, R91.reuse, 0x1, P3 ;  /* 0x0000005b3d717211 */ /* 0x080fe200018f0eff */
[----:B------:R-:W-:Y:S01]  /*3c50*/  FMUL R66, R66, 1.4426950216293334961 ;  /* 0x3fb8aa3b42427820 */ /* 0x000fe20000400000 */
[----:B------:R-:W-:Y:S01]  /*3c60*/  LEA.HI.X.SX32 R117, R62, R91, 0x1, P2 ;  /* 0x0000005b3e757211 */ /* 0x000fe200010f0eff */
[--C-:B------:R-:W-:Y:S01]  /*3c70*/  FADD R62, R32, -R93.reuse ;  /* 0x8000005d203e7221 */ /* 0x100fe20000000000 */
[CC--:B------:R-:W-:Y:S01]  /*3c80*/  LEA R110, P6, R41.reuse, R111.reuse, 0x1 ;  /* 0x0000006f296e7211 */ /* 0x0c0fe200078c08ff */
[----:B------:R-:W-:Y:S01]  /*3c90*/  FMUL R90, R64, 1.4426950216293334961 ;  /* 0x3fb8aa3b405a7820 */ /* 0x000fe20000400000 */
[----:B------:R-:W-:Y:S01]  /*3ca0*/  LEA R114, P2, R60, R111, 0x1 ;  /* 0x0000006f3c727211 */ /* 0x000fe200078408ff */
[----:B------:R-:W-:Y:S01]  /*3cb0*/  FMUL R61, R62, 1.4426950216293334961 ;  /* 0x3fb8aa3b3e3d7820 */ /* 0x000fe20000400000 */
[-C--:B------:R-:W-:Y:S01]  /*3cc0*/  LEA.HI.X.SX32 R111, R41, R91.reuse, 0x1, P6 ;  /* 0x0000005b296f7211 */ /* 0x080fe200030f0eff */
[--C-:B------:R-:W-:Y:S01]  /*3cd0*/  FADD R41, R27, -R93.reuse ;  /* 0x8000005d1b297221 */ /* 0x100fe20000000000 */
[----:B------:R-:W-:Y:S01]  /*3ce0*/  FMUL R59, R115, 1.4426950216293334961 ;  /* 0x3fb8aa3b733b7820 */ /* 0x000fe20000400000 */
[----:B------:R0:W-:Y:S01]  /*3cf0*/  MUFU.EX2 R89, R66 ;  /* 0x0000004200597308 */ /* 0x0001e20000000800 */
[----:B------:R-:W-:Y:S01]  /*3d00*/  LEA.HI.X.SX32 R115, R60, R91, 0x1, P2 ;  /* 0x0000005b3c737211 */ /* 0x000fe200010f0eff */
[----:B------:R-:W-:Y:S01]  /*3d10*/  FMUL R150, R41, 1.4426950216293334961 ;  /* 0x3fb8aa3b29967820 */ /* 0x000fe20000400000 */
[----:B------:R-:W-:Y:S01]  /*3d20*/  PRMT R60, RZ, 0x7610, R60 ;  /* 0x00007610ff3c7816 */ /* 0x000fe2000000003c */
[----:B------:R1:W5:Y:S01]  /*3d30*/  @P0 LDG.E.U16 R142, desc[UR32][R116.64] ;  /* 0x00000020748e0981 */ /* 0x000362000c1e1500 */
[----:B------:R-:W-:Y:S01]  /*3d40*/  PRMT R62, RZ, 0x7610, R62 ;  /* 0x00007610ff3e7816 */ /* 0x000fe2000000003e */
[----:B------:R-:W-:Y:S01]  /*3d50*/  FADD R4, R4, -R93 ;  /* 0x8000005d04047221 */ /* 0x000fe20000000000 */
[----:B------:R-:W-:Y:S01]  /*3d60*/  PRMT R64, RZ, 0x7610, R64 ;  /* 0x00007610ff407816 */ /* 0x000fe20000000040 */
[----:B------:R2:W-:Y:S01]  /*3d70*/  MUFU.EX2 R32, R90 ;  /* 0x0000005a00207308 */ /* 0x0005e20000000800 */
[----:B0-----:R-:W-:Y:S01]  /*3d80*/  PRMT R66, RZ, 0x7610, R66 ;  /* 0x00007610ff427816 */ /* 0x001fe20000000042 */
[----:B------:R1:W5:Y:S01]  /*3d90*/  @P0 LDG.E.U16 R60, desc[UR32][R140.64] ;  /* 0x000000208c3c0981 */ /* 0x000362000c1e1500 */
[----:B------:R-:W-:Y:S01]  /*3da0*/  PRMT R92, RZ, 0x7610, R92 ;  /* 0x00007610ff5c7816 */ /* 0x000fe2000000005c */
[----:B------:R-:W-:Y:S01]  /*3db0*/  FMUL R4, R4, 1.4426950216293334961 ;  /* 0x3fb8aa3b04047820 */ /* 0x000fe20000400000 */
[----:B------:R-:W-:Y:S01]  /*3dc0*/  PRMT R41, RZ, 0x7610, R41 ;  /* 0x00007610ff297816 */ /* 0x000fe20000000029 */
[----:B------:R1:W5:Y:S01]  /*3dd0*/  @P0 LDG.E.U16 R62, desc[UR32][R136.64] ;  /* 0x00000020883e0981 */ /* 0x000362000c1e1500 */
[----:B------:R-:W-:Y:S01]  /*3de0*/  PRMT R143, RZ, 0x7610, R143 ;  /* 0x00007610ff8f7816 */ /* 0x000fe2000000008f */
[----:B------:R0:W-:Y:S01]  /*3df0*/  MUFU.EX2 R27, R61 ;  /* 0x0000003d001b7308 */ /* 0x0001e20000000800 */
[----:B--2---:R-:W-:Y:S01]  /*3e00*/  PRMT R90, RZ, 0x7610, R90 ;  /* 0x00007610ff5a7816 */ /* 0x004fe2000000005a */
[----:B------:R1:W5:Y:S01]  /*3e10*/  @P0 LDG.E.U16 R64, desc[UR32][R132.64] ;  /* 0x0000002084400981 */ /* 0x000362000c1e1500 */
[--C-:B------:R-:W-:Y:S01]  /*3e20*/  FADD R5, R5, -R93.reuse ;  /* 0x8000005d05057221 */ /* 0x100fe20000000000 */
[--C-:B------:R-:W-:Y:S01]  /*3e30*/  FADD R6, R6, -R93.reuse ;  /* 0x8000005d06067221 */ /* 0x100fe20000000000 */
[----:B------:R-:W-:Y:S01]  /*3e40*/  FADD R7, R7, -R93 ;  /* 0x8000005d07077221 */ /* 0x000fe20000000000 */
[----:B------:R1:W5:Y:S01]  /*3e50*/  @P0 LDG.E.U16 R66, desc[UR32][R128.64] ;  /* 0x0000002080420981 */ /* 0x000362000c1e1500 */
[----:B------:R-:W-:Y:S01]  /*3e60*/  FMUL R5, R5, 1.4426950216293334961 ;  /* 0x3fb8aa3b05057820 */ /* 0x000fe20000400000 */
[----:B------:R-:W-:Y:S01]  /*3e70*/  MUFU.EX2 R55, R55 ;  /* 0x0000003700377308 */ /* 0x000fe20000000800 */
[----:B0-----:R-:W-:Y:S01]  /*3e80*/  PRMT R61, RZ, 0x7610, R61 ;  /* 0x00007610ff3d7816 */ /* 0x001fe2000000003d */
[----:B------:R1:W5:Y:S01]  /*3e90*/  @P0 LDG.E.U16 R90, desc[UR32][R124.64] ;  /* 0x000000207c5a0981 */ /* 0x000362000c1e1500 */
[----:B------:R-:W-:Y:S01]  /*3ea0*/  FMUL R6, R6, 1.4426950216293334961 ;  /* 0x3fb8aa3b06067820 */ /* 0x000fe20000400000 */
[--C-:B------:R-:W-:Y:S01]  /*3eb0*/  FADD R10, R10, -R93.reuse ;  /* 0x8000005d0a0a7221 */ /* 0x100fe20000000000 */
[--C-:B------:R-:W-:Y:S01]  /*3ec0*/  FADD R8, R8, -R93.reuse ;  /* 0x8000005d08087221 */ /* 0x100fe20000000000 */
[----:B------:R1:W5:Y:S01]  /*3ed0*/  @P0 LDG.E.U16 R92, desc[UR32][R120.64] ;  /* 0x00000020785c0981 */ /* 0x000362000c1e1500 */
[--C-:B------:R-:W-:Y:S01]  /*3ee0*/  FADD R11, R11, -R93.reuse ;  /* 0x8000005d0b0b7221 */ /* 0x100fe20000000000 */
[----:B------:R-:W0:Y:S01]  /*3ef0*/  MUFU.EX2 R56, R56 ;  /* 0x0000003800387308 */ /* 0x000e220000000800 */
[--C-:B------:R-:W-:Y:S01]  /*3f00*/  FADD R9, R9, -R93.reuse ;  /* 0x8000005d09097221 */ /* 0x100fe20000000000 */
[----:B------:R1:W5:Y:S01]  /*3f10*/  @P0 LDG.E.U16 R144, desc[UR32][R112.64] ;  /* 0x0000002070900981 */ /* 0x000362000c1e1500 */
[----:B------:R-:W-:Y:S01]  /*3f20*/  FADD R91, R22, -R93 ;  /* 0x8000005d165b7221 */ /* 0x000fe20000000000 */
[----:B------:R-:W-:-:S02]  /*3f30*/  FMUL R67, R67, 1.4426950216293334961 ;  /* 0x3fb8aa3b43437820 */ /* 0x000fc40000400000 */
[----:B------:R1:W5:Y:S02]  /*3f40*/  @P0 LDG.E.U16 R41, desc[UR32][R138.64] ;  /* 0x000000208a290981 */ /* 0x000364000c1e1500 */
[----:B------:R2:W-:Y:S02]  /*3f50*/  MUFU.EX2 R152, R4 ;  /* 0x0000000400987308 */ /* 0x0005e40000000800 */
[----:B------:R1:W5:Y:S04]  /*3f60*/  @P0 LDG.E.U16 R61, desc[UR32][R134.64] ;  /* 0x00000020863d0981 */ /* 0x000368000c1e1500 */
[----:B------:R1:W5:Y:S02]  /*3f70*/  @P0 LDG.E.U16 R143, desc[UR32][R130.64] ;  /* 0x00000020828f0981 */ /* 0x000364000c1e1500 */
[----:B------:R-:W4:Y:S02]  /*3f80*/  MUFU.EX2 R57, R57 ;  /* 0x0000003900397308 */ /* 0x000f240000000800 */
[----:B------:R1:W5:Y:S04]  /*3f90*/  @P0 LDG.E.U16 R145, desc[UR32][R126.64] ;  /* 0x000000207e910981 */ /* 0x000368000c1e1500 */
[----:B------:R1:W5:Y:S02]  /*3fa0*/  @P0 LDG.E.U16 R147, desc[UR32][R122.64] ;  /* 0x000000207a930981 */ /* 0x000364000c1e1500 */
[----:B------:R-:W0:Y:S02]  /*3fb0*/  MUFU.EX2 R58, R58 ;  /* 0x0000003a003a7308 */ /* 0x000e240000000800 */
[----:B------:R1:W5:Y:S04]  /*3fc0*/  @P0 LDG.E.U16 R149, desc[UR32][R118.64] ;  /* 0x0000002076950981 */ /* 0x000368000c1e1500 */
[----:B------:R1:W5:Y:S02]  /*3fd0*/  @P0 LDG.E.U16 R151, desc[UR32][R114.64] ;  /* 0x0000002072970981 */ /* 0x000364000c1e1500 */
[----:B------:R-:W-:Y:S02]  /*3fe0*/  MUFU.EX2 R86, R86 ;  /* 0x0000005600567308 */ /* 0x000fe40000000800 */
[----:B------:R1:W5:Y:S01]  /*3ff0*/  @P0 LDG.E.U16 R153, desc[UR32][R110.64] ;  /* 0x000000206e990981 */ /* 0x000362000c1e1500 */
[----:B--2---:R-:W-:-:S05]  /*4000*/  FADD R4, R19, -R93 ;  /* 0x8000005d13047221 */ /* 0x004fca0000000000 */
[----:B------:R2:W-:Y:S01]  /*4010*/  MUFU.EX2 R154, R5 ;  /* 0x00000005009a7308 */ /* 0x0005e20000000800 */
[----:B------:R-:W-:-:S07]  /*4020*/  FMUL R7, R7, 1.4426950216293334961 ;  /* 0x3fb8aa3b07077820 */ /* 0x000fce0000400000 */
[----:B------:R0:W-:Y:S01]  /*4030*/  MUFU.EX2 R155, R6 ;  /* 0x00000006009b7308 */ /* 0x0001e20000000800 */
[----:B--2---:R-:W-:Y:S01]  /*4040*/  FMUL R5, R4, 1.4426950216293334961 ;  /* 0x3fb8aa3b04057820 */ /* 0x004fe20000400000 */
[----:B------:R-:W-:-:S06]  /*4050*/  FADD R4, R20, -R93 ;  /* 0x8000005d14047221 */ /* 0x000fcc0000000000 */
[----:B------:R-:W2:Y:S01]  /*4060*/  MUFU.EX2 R59, R59 ;  /* 0x0000003b003b7308 */ /* 0x000ea20000000800 */
[----:B0-----:R-:W-:Y:S01]  /*4070*/  FMUL R6, R4, 1.4426950216293334961 ;  /* 0x3fb8aa3b04067820 */ /* 0x001fe20000400000 */
[----:B------:R-:W-:Y:S01]  /*4080*/  FADD R4, R21, -R93 ;  /* 0x8000005d15047221 */ /* 0x000fe20000000000 */
[----:B------:R-:W-:Y:S01]  /*4090*/  FMUL R10, R10, 1.4426950216293334961 ;  /* 0x3fb8aa3b0a0a7820 */ /* 0x000fe20000400000 */
[----:B------:R-:W-:Y:S01]  /*40a0*/  FMUL R8, R8, 1.4426950216293334961 ;  /* 0x3fb8aa3b08087820 */ /* 0x000fe20000400000 */
[----:B------:R-:W-:-:S03]  /*40b0*/  FMUL R11, R11, 1.4426950216293334961 ;  /* 0x3fb8aa3b0b0b7820 */ /* 0x000fc60000400000 */
[----:B------:R-:W0:Y:S01]  /*40c0*/  MUFU.EX2 R63, R63 ;  /* 0x0000003f003f7308 */ /* 0x000e220000000800 */
[----:B------:R-:W-:Y:S01]  /*40d0*/  FMUL R9, R9, 1.4426950216293334961 ;  /* 0x3fb8aa3b09097820 */ /* 0x000fe20000400000 */
[----:B------:R-:W-:-:S06]  /*40e0*/  FMUL R91, R91, 1.4426950216293334961 ;  /* 0x3fb8aa3b5b5b7820 */ /* 0x000fcc0000400000 */
[----:B------:R0:W-:Y:S08]  /*40f0*/  MUFU.EX2 R156, R7 ;  /* 0x00000007009c7308 */ /* 0x0001f00000000800 */
[----:B------:R1:W-:Y:S01]  /*4100*/  MUFU.EX2 R21, R6 ;  /* 0x0000000600157308 */ /* 0x0003e20000000800 */
[----:B0-----:R-:W-:Y:S01]  /*4110*/  FMUL R7, R4, 1.4426950216293334961 ;  /* 0x3fb8aa3b04077820 */ /* 0x001fe20000400000 */
[----:B------:R-:W-:-:S06]  /*4120*/  FADD R4, R24, -R93 ;  /* 0x8000005d18047221 */ /* 0x000fcc0000000000 */
[----:B------:R-:W0:Y:S01]  /*4130*/  MUFU.EX2 R88, R88 ;  /* 0x0000005800587308 */ /* 0x000e220000000800 */
[----:B-1----:R-:W-:-:S07]  /*4140*/  FADD R6, R55, R56 ;  /* 0x0000003837067221 */ /* 0x002fce0000000000 */
[----:B------:R4:W-:Y:S08]  /*4150*/  MUFU.EX2 R24, R7 ;  /* 0x0000000700187308 */ /* 0x0009f00000000800 */
[----:B------:R1:W-:Y:S01]  /*4160*/  MUFU.EX2 R159, R10 ;  /* 0x0000000a009f7308 */ /* 0x0003e20000000800 */
[----:B----4-:R-:W-:-:S07]  /*4170*/  FADD R7, R57, R6 ;  /* 0x0000000639077221 */ /* 0x010fce0000000000 */
[----:B------:R4:W-:Y:S01]  /*4180*/  MUFU.EX2 R157, R8 ;  /* 0x00000008009d7308 */ /* 0x0009e20000000800 */
[----:B-1----:R-:W-:-:S07]  /*4190*/  FADD R10, R58, R7 ;  /* 0x000000073a0a7221 */ /* 0x002fce0000000000 */
[----:B------:R-:W-:Y:S01]  /*41a0*/  MUFU.EX2 R22, R150 ;  /* 0x0000009600167308 */ /* 0x000fe20000000800 */
[----:B----4-:R-:W-:Y:S01]  /*41b0*/  FMUL R8, R4, 1.4426950216293334961 ;  /* 0x3fb8aa3b04087820 */ /* 0x010fe20000400000 */
[----:B------:R-:W-:-:S06]  /*41c0*/  FADD R4, R23, -R93 ;  /* 0x8000005d17047221 */ /* 0x000fcc0000000000 */
[----:B------:R-:W1:Y:S08]  /*41d0*/  MUFU.EX2 R65, R65 ;  /* 0x0000004100417308 */ /* 0x000e700000000800 */
[----:B------:R2:W-:Y:S08]  /*41e0*/  MUFU.EX2 R150, R11 ;  /* 0x0000000b00967308 */ /* 0x0005f00000000800 */
[----:B------:R4:W-:Y:S01]  /*41f0*/  MUFU.EX2 R158, R9 ;  /* 0x00000009009e7308 */ /* 0x0009e20000000800 */
[----:B--2---:R-:W-:-:S07]  /*4200*/  FADD R11, R59, R10 ;  /* 0x0000000a3b0b7221 */ /* 0x004fce0000000000 */
[----:B------:R2:W-:Y:S01]  /*4210*/  MUFU.EX2 R23, R8 ;  /* 0x0000000800177308 */ /* 0x0005e20000000800 */
[----:B----4-:R-:W-:Y:S01]  /*4220*/  FMUL R9, R4, 1.4426950216293334961 ;  /* 0x3fb8aa3b04097820 */ /* 0x010fe20000400000 */
[----:B------:R-:W-:-:S06]  /*4230*/  FADD R4, R26, -R93 ;  /* 0x8000005d1a047221 */ /* 0x000fcc0000000000 */
[----:B------:R-:W4:Y:S01]  /*4240*/  MUFU.EX2 R67, R67 ;  /* 0x0000004300437308 */ /* 0x000f220000000800 */
[----:B--2---:R-:W-:-:S07]  /*4250*/  FADD R8, R86, R11 ;  /* 0x0000000b56087221 */ /* 0x004fce0000000000 */
[----:B------:R2:W-:Y:S08]  /*4260*/  MUFU.EX2 R26, R9 ;  /* 0x00000009001a7308 */ /* 0x0005f00000000800 */
[----:B------:R-:W3:Y:S01]  /*4270*/  MUFU.EX2 R148, R148 ;  /* 0x0000009400947308 */ /* 0x000ee20000000800 */
[----:B--2---:R-:W-:-:S04]  /*4280*/  FADD R9, R63, R8 ;  /* 0x000000083f097221 */ /* 0x004fc80000000000 */
[----:B0-----:R-:W-:-:S03]  /*4290*/  FADD R8, R88, R9 ;  /* 0x0000000958087221 */ /* 0x001fc60000000000 */
[----:B------:R0:W-:Y:S01]  /*42a0*/  MUFU.EX2 R20, R5 ;  /* 0x0000000500147308 */ /* 0x0001e20000000800 */
[----:B-1----:R-:W-:-:S04]  /*42b0*/  FADD R9, R65, R8 ;  /* 0x0000000841097221 */ /* 0x002fc80000000000 */
[----:B------:R-:W-:-:S03]  /*42c0*/  FADD R8, R146, R9 ;  /* 0x0000000992087221 */ /* 0x000fc60000000000 */
[----:B------:R-:W1:Y:S01]  /*42d0*/  MUFU.EX2 R91, R91 ;  /* 0x0000005b005b7308 */ /* 0x000e620000000800 */
[----:B----4-:R-:W-:Y:S01]  /*42e0*/  FADD R9, R67, R8 ;  /* 0x0000000843097221 */ /* 0x010fe20000000000 */
[----:B0-----:R-:W-:-:S03]  /*42f0*/  FMUL R5, R4, 1.4426950216293334961 ;  /* 0x3fb8aa3b04057820 */ /* 0x001fc60000400000 */
[----:B---3--:R-:W-:Y:S01]  /*4300*/  FADD R8, R148, R9 ;  /* 0x0000000994087221 */ /* 0x008fe20000000000 */
[----:B------:R-:W-:-:S03]  /*4310*/  FADD R4, R25, -R93 ;  /* 0x8000005d19047221 */ /* 0x000fc60000000000 */
[----:B------:R-:W-:Y:S01]  /*4320*/  FADD R9, R89, R8 ;  /* 0x0000000859097221 */ /* 0x000fe20000000000 */
[----:B------:R-:W-:Y:S01]  /*4330*/  FMUL R6, R4, 1.4426950216293334961 ;  /* 0x3fb8aa3b04067820 */ /* 0x000fe20000400000 */
[----:B------:R-:W-:Y:S02]  /*4340*/  FADD R4, R28, -R93 ;  /* 0x8000005d1c047221 */ /* 0x000fe40000000000 */
[----:B------:R-:W-:Y:S02]  /*4350*/  FADD R8, R32, R9 ;  /* 0x0000000920087221 */ /* 0x000fe40000000000 */
[----:B------:R-:W-:Y:S02]  /*4360*/  FMUL R7, R4, 1.4426950216293334961 ;  /* 0x3fb8aa3b04077820 */ /* 0x000fe40000400000 */
[----:B------:R-:W-:Y:S01]  /*4370*/  FADD R9, R27, R8 ;  /* 0x000000081b097221 */ /* 0x000fe20000000000 */
[----:B------:R-:W-:Y:S01]  /*4380*/  FADD R4, R29, -R93 ;  /* 0x8000005d1d047221 */ /* 0x000fe20000000000 */
[----:B------:R0:W-:Y:S02]  /*4390*/  MUFU.EX2 R25, R5 ;  /* 0x0000000500197308 */ /* 0x0001e40000000800 */
[----:B------:R-:W-:-:S04]  /*43a0*/  FADD R8, R22, R9 ;  /* 0x0000000916087221 */ /* 0x000fc80000000000 */
[----:B-1----:R-:W-:Y:S01]  /*43b0*/  FADD R9, R91, R8 ;  /* 0x000000085b097221 */ /* 0x002fe20000000000 */
[----:B0-----:R-:W-:Y:S01]  /*43c0*/  FMUL R5, R4, 1.4426950216293334961 ;  /* 0x3fb8aa3b04057820 */ /* 0x001fe20000400000 */
[----:B------:R-:W-:Y:S01]  /*43d0*/  FADD R4, R30, -R93 ;  /* 0x8000005d1e047221 */ /* 0x000fe20000000000 */
[----:B------:R0:W-:Y:S01]  /*43e0*/  MUFU.EX2 R28, R6 ;  /* 0x00000006001c7308 */ /* 0x0001e20000000800 */
[----:B------:R-:W-:Y:S02]  /*43f0*/  FADD R9, R150, R9 ;  /* 0x0000000996097221 */ /* 0x000fe40000000000 */
[----:B0-----:R-:W-:Y:S01]  /*4400*/  FMUL R6, R4, 1.4426950216293334961 ;  /* 0x3fb8aa3b04067820 */ /* 0x001fe20000400000 */
[----:B------:R-:W-:-:S04]  /*4410*/  FADD R4, R31, -R93 ;  /* 0x8000005d1f047221 */ /* 0x000fc80000000000 */
[----:B------:R0:W-:Y:S01]  /*4420*/  MUFU.EX2 R29, R7 ;  /* 0x00000007001d7308 */ /* 0x0001e20000000800 */
[----:B------:R-:W-:Y:S01]  /*4430*/  FADD R8, R152, R9 ;  /* 0x0000000998087221 */ /* 0x000fe20000000000 */
[----:B------:R-:W-:-:S03]  /*4440*/  FADD R12, R12, -R93 ;  /* 0x8000005d0c0c7221 */ /* 0x000fc60000000000 */
[----:B------:R-:W-:Y:S01]  /*4450*/  FADD R9, R155, R8 ;  /* 0x000000089b097221 */ /* 0x000fe20000000000 */
[----:B0-----:R-:W-:Y:S01]  /*4460*/  FMUL R7, R4, 1.4426950216293334961 ;  /* 0x3fb8aa3b04077820 */ /* 0x001fe20000400000 */
[--C-:B------:R-:W-:Y:S01]  /*4470*/  FADD R4, R34, -R93.reuse ;  /* 0x8000005d22047221 */ /* 0x100fe20000000000 */
[----:B------:R0:W-:Y:S01]  /*4480*/  MUFU.EX2 R30, R5 ;  /* 0x00000005001e7308 */ /* 0x0001e20000000800 */
[----:B------:R-:W-:Y:S01]  /*4490*/  FMUL R12, R12, 1.4426950216293334961 ;  /* 0x3fb8aa3b0c0c7820 */ /* 0x000fe20000400000 */
[----:B------:R-:W-:Y:S01]  /*44a0*/  FADD R13, R13, -R93 ;  /* 0x8000005d0d0d7221 */ /* 0x000fe20000000000 */
[----:B------:R-:W-:Y:S01]  /*44b0*/  FADD R8, R154, R9 ;  /* 0x000000099a087221 */ /* 0x000fe20000000000 */
[----:B0-----:R-:W-:Y:S01]  /*44c0*/  FMUL R5, R4, 1.4426950216293334961 ;  /* 0x3fb8aa3b04057820 */ /* 0x001fe20000400000 */
[----:B------:R-:W-:-:S03]  /*44d0*/  FADD R4, R33, -R93 ;  /* 0x8000005d21047221 */ /* 0x000fc60000000000 */
[----:B------:R0:W-:Y:S01]  /*44e0*/  MUFU.EX2 R31, R6 ;  /* 0x00000006001f7308 */ /* 0x0001e20000000800 */
[----:B------:R-:W-:Y:S01]  /*44f0*/  FMUL R13, R13, 1.4426950216293334961 ;  /* 0x3fb8aa3b0d0d7820 */ /* 0x000fe20000400000 */
[--C-:B------:R-:W-:Y:S01]  /*4500*/  FADD R14, R14, -R93.reuse ;  /* 0x8000005d0e0e7221 */ /* 0x100fe20000000000 */
[----:B------:R-:W-:Y:S01]  /*4510*/  FADD R9, R157, R8 ;  /* 0x000000089d097221 */ /* 0x000fe20000000000 */
[----:B------:R-:W-:-:S04]  /*4520*/  FADD R15, R15, -R93 ;  /* 0x8000005d0f0f7221 */ /* 0x000fc80000000000 */
[----:B------:R-:W1:Y:S01]  /*4530*/  MUFU.EX2 R161, R12 ;  /* 0x0000000c00a17308 */ /* 0x000e620000000800 */
[----:B0-----:R-:W-:Y:S01]  /*4540*/  FMUL R6, R4, 1.4426950216293334961 ;  /* 0x3fb8aa3b04067820 */ /* 0x001fe20000400000 */
[----:B------:R-:W-:Y:S01]  /*4550*/  FADD R4, R36, -R93 ;  /* 0x8000005d24047221 */ /* 0x000fe20000000000 */
[----:B------:R-:W-:Y:S01]  /*4560*/  FMUL R14, R14, 1.4426950216293334961 ;  /* 0x3fb8aa3b0e0e7820 */ /* 0x000fe20000400000 */
[----:B------:R-:W-:-:S04]  /*4570*/  FADD R8, R156, R9 ;  /* 0x000000099c087221 */ /* 0x000fc80000000000 */
[----:B------:R0:W-:Y:S01]  /*4580*/  MUFU.EX2 R34, R7 ;  /* 0x0000000700227308 */ /* 0x0001e20000000800 */
[----:B------:R-:W-:Y:S01]  /*4590*/  FMUL R15, R15, 1.4426950216293334961 ;  /* 0x3fb8aa3b0f0f7820 */ /* 0x000fe20000400000 */
[----:B------:R-:W-:-:S06]  /*45a0*/  FADD R16, R16, -R93 ;  /* 0x8000005d10107221 */ /* 0x000fcc0000000000 */
[----:B------:R-:W2:Y:S01]  /*45b0*/  MUFU.EX2 R160, R13 ;  /* 0x0000000d00a07308 */ /* 0x000ea20000000800 */
[----:B0-----:R-:W-:Y:S01]  /*45c0*/  FMUL R7, R4, 1.4426950216293334961 ;  /* 0x3fb8aa3b04077820 */ /* 0x001fe20000400000 */
[--C-:B------:R-:W-:Y:S01]  /*45d0*/  FADD R4, R35, -R93.reuse ;  /* 0x8000005d23047221 */ /* 0x100fe20000000000 */
[----:B------:R-:W-:Y:S01]  /*45e0*/  FMUL R16, R16, 1.4426950216293334961 ;  /* 0x3fb8aa3b10107820 */ /* 0x000fe20000400000 */
[----:B------:R-:W-:-:S04]  /*45f0*/  FADD R17, R17, -R93 ;  /* 0x8000005d11117221 */ /* 0x000fc80000000000 */
[----:B------:R-:W0:Y:S08]  /*4600*/  MUFU.EX2 R163, R14 ;  /* 0x0000000e00a37308 */ /* 0x000e300000000800 */
[----:B------:R3:W-:Y:S01]  /*4610*/  MUFU.EX2 R35, R7 ;  /* 0x0000000700237308 */ /* 0x0007e20000000800 */
[----:B------:R-:W-:Y:S01]  /*4620*/  FMUL R17, R17, 1.4426950216293334961 ;  /* 0x3fb8aa3b11117820 */ /* 0x000fe20000400000 */
[----:B------:R-:W-:-:S06]  /*4630*/  FADD R18, R18, -R93 ;  /* 0x8000005d12127221 */ /* 0x000fcc0000000000 */
[----:B------:R4:W-:Y:S01]  /*4640*/  MUFU.EX2 R33, R5 ;  /* 0x0000000500217308 */ /* 0x0009e20000000800 */
[----:B---3--:R-:W-:-:S04]  /*4650*/  FADD R7, R159, R8 ;  /* 0x000000089f077221 */ /* 0x008fc80000000000 */
[----:B------:R-:W-:-:S03]  /*4660*/  FADD R8, R158, R7 ;  /* 0x000000079e087221 */ /* 0x000fc60000000000 */
[----:B------:R-:W3:Y:S01]  /*4670*/  MUFU.EX2 R162, R15 ;  /* 0x0000000f00a27308 */ /* 0x000ee20000000800 */
[----:B----4-:R-:W-:Y:S01]  /*4680*/  FMUL R5, R4, 1.4426950216293334961 ;  /* 0x3fb8aa3b04057820 */ /* 0x010fe20000400000 */
[----:B------:R-:W-:Y:S01]  /*4690*/  FADD R4, R38, -R93 ;  /* 0x8000005d26047221 */ /* 0x000fe20000000000 */
[----:B------:R-:W-:-:S05]  /*46a0*/  FMUL R18, R18, 1.4426950216293334961 ;  /* 0x3fb8aa3b12127820 */ /* 0x000fca0000400000 */
[----:B------:R4:W-:Y:S08]  /*46b0*/  MUFU.EX2 R36, R6 ;  /* 0x0000000600247308 */ /* 0x0009f00000000800 */
[----:B------:R-:W0:Y:S01]  /*46c0*/  MUFU.EX2 R165, R16 ;  /* 0x0000001000a57308 */ /* 0x000e220000000800 */
[----:B----4-:R-:W-:Y:S01]  /*46d0*/  FMUL R6, R4, 1.4426950216293334961 ;  /* 0x3fb8aa3b04067820 */ /* 0x010fe20000400000 */
[----:B------:R-:W-:-:S06]  /*46e0*/  FADD R4, R37, -R93 ;  /* 0x8000005d25047221 */ /* 0x000fcc0000000000 */
[----:B------:R1:W-:Y:S01]  /*46f0*/  MUFU.EX2 R38, R5 ;  /* 0x0000000500267308 */ /* 0x0003e20000000800 */
[----:B------:R-:W-:Y:S01]  /*4700*/  FMUL R4, R4, 1.4426950216293334961 ;  /* 0x3fb8aa3b04047820 */ /* 0x000fe20000400000 */
[----:B-1----:R-:W-:-:S06]  /*4710*/  FADD R5, R161, R8 ;  /* 0x00000008a1057221 */ /* 0x002fcc0000000000 */
[----:B------:R-:W1:Y:S08]  /*4720*/  MUFU.EX2 R164, R17 ;  /* 0x0000001100a47308 */ /* 0x000e700000000800 */
[----:B------:R2:W-:Y:S02]  /*4730*/  MUFU.EX2 R37, R6 ;  /* 0x0000000600257308 */ /* 0x0005e40000000800 */
[----:B--2---:R-:W-:-:S06]  /*4740*/  FADD R6, R160, R5 ;  /* 0x00000005a0067221 */ /* 0x004fcc0000000000 */
[----:B------:R-:W2:Y:S01]  /*4750*/  MUFU.EX2 R19, R18 ;  /* 0x0000001200137308 */ /* 0x000ea20000000800 */
[----:B0-----:R-:W-:-:S07]  /*4760*/  FADD R5, R163, R6 ;  /* 0x00000006a3057221 */ /* 0x001fce0000000000 */
[----:B------:R3:W0:Y:S02]  /*4770*/  MUFU.EX2 R166, R4 ;  /* 0x0000000400a67308 */ /* 0x0006240000000800 */
[----:B---3--:R-:W-:-:S04]  /*4780*/  FADD R4, R162, R5 ;  /* 0x00000005a2047221 */ /* 0x008fc80000000000 */
[----:B------:R-:W-:-:S04]  /*4790*/  FADD R5, R165, R4 ;  /* 0x00000004a5057221 */ /* 0x000fc80000000000 */
[----:B-1----:R-:W-:-:S04]  /*47a0*/  FADD R4, R164, R5 ;  /* 0x00000005a4047221 */ /* 0x002fc80000000000 */
[----:B--2---:R-:W-:-:S04]  /*47b0*/  FADD R5, R19, R4 ;  /* 0x0000000413057221 */ /* 0x004fc80000000000 */
[----:B------:R-:W-:-:S04]  /*47c0*/  FADD R4, R20, R5 ;  /* 0x0000000514047221 */ /* 0x000fc80000000000 */
        /* <DEDUP_REMOVED lines=8> */
[----:B------:R-:W-:Y:S01]  /*4850*/  FADD R7, R31, R6 ;  /* 0x000000061f077221 */ /* 0x000fe20000000000 */
[----:B------:R-:W-:-:S03]  /*4860*/  FADD R40, R40, -R93 ;  /* 0x8000005d28287221 */ /* 0x000fc60000000000 */
[----:B------:R-:W-:Y:S01]  /*4870*/  FADD R8, R34, R7 ;  /* 0x0000000722087221 */ /* 0x000fe20000000000 */
[----:B------:R-:W-:-:S03]  /*4880*/  FADD R39, R39, -R93 ;  /* 0x8000005d27277221 */ /* 0x000fc60000000000 */
[----:B------:R-:W-:Y:S01]  /*4890*/  FADD R9, R33, R8 ;  /* 0x0000000821097221 */ /* 0x000fe20000000000 */
[----:B------:R-:W-:Y:S01]  /*48a0*/  FMUL R40, R40, 1.4426950216293334961 ;  /* 0x3fb8aa3b28287820 */ /* 0x000fe20000400000 */
[----:B------:R-:W-:Y:S01]  /*48b0*/  FMUL R39, R39, 1.4426950216293334961 ;  /* 0x3fb8aa3b27277820 */ /* 0x000fe20000400000 */
[----:B------:R-:W-:Y:S01]  /*48c0*/  FADD R44, R44, -R93 ;  /* 0x8000005d2c2c7221 */ /* 0x000fe20000000000 */
[----:B------:R-:W-:Y:S01]  /*48d0*/  FADD R12, R36, R9 ;  /* 0x00000009240c7221 */ /* 0x000fe20000000000 */
[----:B------:R-:W1:Y:S01]  /*48e0*/  MUFU.EX2 R167, R40 ;  /* 0x0000002800a77308 */ /* 0x000e620000000800 */
[--C-:B------:R-:W-:Y:S01]  /*48f0*/  FADD R43, R43, -R93.reuse ;  /* 0x8000005d2b2b7221 */ /* 0x100fe20000000000 */
[----:B------:R-:W-:Y:S01]  /*4900*/  FMUL R44, R44, 1.4426950216293334961 ;  /* 0x3fb8aa3b2c2c7820 */ /* 0x000fe20000400000 */
[----:B------:R-:W-:Y:S01]  /*4910*/  FADD R13, R35, R12 ;  /* 0x0000000c230d7221 */ /* 0x000fe20000000000 */
[----:B------:R-:W-:Y:S01]  /*4920*/  FADD R48, R48, -R93 ;  /* 0x8000005d30307221 */ /* 0x000fe20000000000 */
[----:B------:R-:W-:-:S02]  /*4930*/  FMUL R43, R43, 1.4426950216293334961 ;  /* 0x3fb8aa3b2b2b7820 */ /* 0x000fc40000400000 */
[----:B------:R-:W-:Y:S01]  /*4940*/  FADD R14, R38, R13 ;  /* 0x0000000d260e7221 */ /* 0x000fe20000000000 */
[----:B------:R-:W2:Y:S01]  /*4950*/  MUFU.EX2 R39, R39 ;  /* 0x0000002700277308 */ /* 0x000ea20000000800 */
[----:B------:R-:W-:Y:S01]  /*4960*/  FMUL R48, R48, 1.4426950216293334961 ;  /* 0x3fb8aa3b30307820 */ /* 0x000fe20000400000 */
[----:B------:R-:W-:Y:S01]  /*4970*/  FADD R47, R47, -R93 ;  /* 0x8000005d2f2f7221 */ /* 0x000fe20000000000 */
[----:B------:R-:W-:-:S05]  /*4980*/  FADD R15, R37, R14 ;  /* 0x0000000e250f7221 */ /* 0x000fca0000000000 */
[----:B------:R-:W3:Y:S01]  /*4990*/  MUFU.EX2 R44, R44 ;  /* 0x0000002c002c7308 */ /* 0x000ee20000000800 */
[----:B0-----:R-:W-:Y:S01]  /*49a0*/  FADD R18, R166, R15 ;  /* 0x0000000fa6127221 */ /* 0x001fe20000000000 */
[----:B------:R-:W-:Y:S01]  /*49b0*/  FMUL R47, R47, 1.4426950216293334961 ;  /* 0x3fb8aa3b2f2f7820 */ /* 0x000fe20000400000 */
[----:B------:R-:W-:-:S05]  /*49c0*/  FADD R52, R52, -R93 ;  /* 0x8000005d34347221 */ /* 0x000fca0000000000 */
[----:B------:R-:W0:Y:S01]  /*49d0*/  MUFU.EX2 R43, R43 ;  /* 0x0000002b002b7308 */ /* 0x000e220000000800 */
[----:B-1----:R-:W-:Y:S01]  /*49e0*/  FADD R18, R167, R18 ;  /* 0x00000012a7127221 */ /* 0x002fe20000000000 */
[----:B------:R-:W-:Y:S01]  /*49f0*/  FMUL R52, R52, 1.4426950216293334961 ;  /* 0x3fb8aa3b34347820 */ /* 0x000fe20000400000 */
[----:B------:R-:W-:Y:S01]  /*4a00*/  FADD R51, R51, -R93 ;  /* 0x8000005d33337221 */ /* 0x000fe20000000000 */
[----:B------:R-:W-:-:S04]  /*4a10*/  F2FP.BF16.F32.PACK_AB R11, R22, R27 ;  /* 0x0000001b160b723e */ /* 0x000fc800000010ff */
[----:B------:R-:W1:Y:S01]  /*4a20*/  MUFU.EX2 R48, R48 ;  /* 0x0000003000307308 */ /* 0x000e620000000800 */
[----:B--2---:R-:W-:Y:S01]  /*4a30*/  FADD R27, R39, R18 ;  /* 0x00000012271b7221 */ /* 0x004fe20000000000 */
[----:B------:R-:W-:Y:S01]  /*4a40*/  FMUL R51, R51, 1.4426950216293334961 ;  /* 0x3fb8aa3b33337820 */ /* 0x000fe20000400000 */
[----:B------:R-:W-:-:S05]  /*4a50*/  FADD R53, R53, -R93 ;  /* 0x8000005d35357221 */ /* 0x000fca0000000000 */
[----:B------:R-:W2:Y:S01]  /*4a60*/  MUFU.EX2 R47, R47 ;  /* 0x0000002f002f7308 */ /* 0x000ea20000000800 */
[--C-:B------:R-:W-:Y:S01]  /*4a70*/  FADD R54, R54, -R93.reuse ;  /* 0x8000005d36367221 */ /* 0x100fe20000000000 */
[--C-:B------:R-:W-:Y:S01]  /*4a80*/  FADD R49, R49, -R93.reuse ;  /* 0x8000005d31317221 */ /* 0x100fe20000000000 */
[--C-:B------:R-:W-:Y:S01]  /*4a90*/  FADD R50, R50, -R93.reuse ;  /* 0x8000005d32327221 */ /* 0x100fe20000000000 */
[--C-:B------:R-:W-:Y:S01]  /*4aa0*/  FADD R45, R45, -R93.reuse ;  /* 0x8000005d2d2d7221 */ /* 0x100fe20000000000 */
[----:B------:R-:W-:Y:S01]  /*4ab0*/  FADD R46, R46, -R93 ;  /* 0x8000005d2e2e7221 */ /* 0x000fe20000000000 */
[----:B---3--:R-:W-:Y:S01]  /*4ac0*/  FADD R22, R44, R27 ;  /* 0x0000001b2c167221 */ /* 0x008fe20000000000 */
[----:B------:R-:W-:Y:S01]  /*4ad0*/  FADD R42, R42, -R93 ;  /* 0x8000005d2a2a7221 */ /* 0x000fe20000000000 */
[----:B------:R-:W3:Y:S01]  /*4ae0*/  MUFU.EX2 R52, R52 ;  /* 0x0000003400347308 */ /* 0x000ee20000000800 */
[----:B------:R-:W-:Y:S01]  /*4af0*/  FMUL R53, R53, 1.4426950216293334961 ;  /* 0x3fb8aa3b35357820 */ /* 0x000fe20000400000 */
[----:B------:R-:W-:Y:S01]  /*4b00*/  FMUL R54, R54, 1.4426950216293334961 ;  /* 0x3fb8aa3b36367820 */ /* 0x000fe20000400000 */
[----:B------:R-:W-:Y:S01]  /*4b10*/  FMUL R49, R49, 1.4426950216293334961 ;  /* 0x3fb8aa3b31317820 */ /* 0x000fe20000400000 */
[----:B------:R-:W-:Y:S01]  /*4b20*/  FMUL R50, R50, 1.4426950216293334961 ;  /* 0x3fb8aa3b32327820 */ /* 0x000fe20000400000 */
[----:B------:R-:W-:Y:S01]  /*4b30*/  FMUL R45, R45, 1.4426950216293334961 ;  /* 0x3fb8aa3b2d2d7820 */ /* 0x000fe20000400000 */
[----:B------:R-:W-:Y:S01]  /*4b40*/  FMUL R46, R46, 1.4426950216293334961 ;  /* 0x3fb8aa3b2e2e7820 */ /* 0x000fe20000400000 */
[----:B0-----:R-:W-:Y:S01]  /*4b50*/  FADD R27, R43, R22 ;  /* 0x000000162b1b7221 */ /* 0x001fe20000000000 */
[----:B------:R-:W0:Y:S01]  /*4b60*/  MUFU.EX2 R51, R51 ;  /* 0x0000003300337308 */ /* 0x000e220000000800 */
[----:B------:R-:W-:Y:S01]  /*4b70*/  FMUL R42, R42, 1.4426950216293334961 ;  /* 0x3fb8aa3b2a2a7820 */ /* 0x000fe20000400000 */
[----:B------:R-:W-:-:S02]  /*4b80*/  F2FP.BF16.F32.PACK_AB R4, R56, R55 ;  /* 0x000000373804723e */ /* 0x000fc400000010ff */
[----:B------:R-:W-:Y:S02]  /*4b90*/  F2FP.BF16.F32.PACK_AB R6, R86, R59 ;  /* 0x0000003b5606723e */ /* 0x000fe400000010ff */
[----:B------:R-:W-:Y:S02]  /*4ba0*/  F2FP.BF16.F32.PACK_AB R7, R88, R63 ;  /* 0x0000003f5807723e */ /* 0x000fe400000010ff */
[----:B------:R-:W4:Y:S01]  /*4bb0*/  MUFU.EX2 R40, R53 ;  /* 0x0000003500287308 */ /* 0x000f220000000800 */
[----:B------:R-:W-:Y:S02]  /*4bc0*/  F2FP.BF16.F32.PACK_AB R8, R146, R65 ;  /* 0x000000419208723e */ /* 0x000fe400000010ff */
[----:B------:R-:W-:Y:S02]  /*4bd0*/  F2FP.BF16.F32.PACK_AB R10, R32, R89 ;  /* 0x00000059200a723e */ /* 0x000fe400000010ff */
[----:B------:R-:W-:Y:S02]  /*4be0*/  F2FP.BF16.F32.PACK_AB R12, R150, R91 ;  /* 0x0000005b960c723e */ /* 0x000fe400000010ff */
[----:B------:R-:W-:Y:S01]  /*4bf0*/  F2FP.BF16.F32.PACK_AB R22, R25, R26 ;  /* 0x0000001a1916723e */ /* 0x000fe200000010ff */
[----:B------:R-:W-:Y:S01]  /*4c00*/  MUFU.EX2 R55, R54 ;  /* 0x0000003600377308 */ /* 0x000fe20000000800 */
[----:B-1----:R-:W-:Y:S01]  /*4c10*/  FADD R26, R48, R27 ;  /* 0x0000001b301a7221 */ /* 0x002fe20000000000 */
[----:B------:R-:W-:-:S02]  /*4c20*/  F2FP.BF16.F32.PACK_AB R20, R21, R20 ;  /* 0x000000141514723e */ /* 0x000fc400000010ff */
[----:B------:R-:W-:-:S04]  /*4c30*/  F2FP.BF16.F32.PACK_AB R21, R23, R24 ;  /* 0x000000181715723e */ /* 0x000fc800000010ff */
[----:B------:R-:W1:Y:S01]  /*4c40*/  MUFU.EX2 R146, R49 ;  /* 0x0000003100927308 */ /* 0x000e620000000800 */
[----:B------:R-:W-:Y:S01]  /*4c50*/  F2FP.BF16.F32.PACK_AB R23, R29, R28 ;  /* 0x0000001c1d17723e */ /* 0x000fe200000010ff */
[----:B--2---:R-:W-:-:S06]  /*4c60*/  FADD R29, R47, R26 ;  /* 0x0000001a2f1d7221 */ /* 0x004fcc0000000000 */
[----:B------:R-:W-:Y:S01]  /*4c70*/  MUFU.EX2 R86, R50 ;  /* 0x0000003200567308 */ /* 0x000fe20000000800 */
[----:B------:R-:W-:-:S07]  /*4c80*/  UIADD3 UR20, UPT, UPT, UR8, 0x100, URZ ;  /* 0x0000010008147890 */ /* 0x000fce000fffe0ff */
[----:B------:R-:W2:Y:S01]  /*4c90*/  MUFU.EX2 R89, R45 ;  /* 0x0000002d00597308 */ /* 0x000ea20000000800 */
[----:B------:R-:W-:-:S07]  /*4ca0*/  F2FP.BF16.F32.PACK_AB R24, R31, R30 ;  /* 0x0000001e1f18723e */ /* 0x000fce00000010ff */
[----:B------:R-:W-:Y:S08]  /*4cb0*/  MUFU.EX2 R88, R46 ;  /* 0x0000002e00587308 */ /* 0x000ff00000000800 */
[----:B------:R-:W1:Y:S01]  /*4cc0*/  MUFU.EX2 R91, R42 ;  /* 0x0000002a005b7308 */ /* 0x000e620000000800 */
[----:B---3--:R-:W-:Y:S01]  /*4cd0*/  FADD R30, R52, R29 ;  /* 0x0000001d341e7221 */ /* 0x008fe20000000000 */
[----:B------:R-:W-:Y:S01]  /*4ce0*/  UIADD3 UR13, UPT, UPT, UR13, UR20, URZ ;  /* 0x000000140d0d7290 */ /* 0x000fe2000fffe0ff */
[----:B------:R-:W-:-:S02]  /*4cf0*/  F2FP.BF16.F32.PACK_AB R25, R33, R34 ;  /* 0x000000222119723e */ /* 0x000fc400000010ff */
[----:B0-----:R-:W-:Y:S01]  /*4d00*/  FADD R33, R51, R30 ;  /* 0x0000001e33217221 */ /* 0x001fe20000000000 */
[----:B------:R-:W-:Y:S01]  /*4d10*/  ULEA UR21, UR21, UR13, 0x3 ;  /* 0x0000000d15157291 */ /* 0x000fe2000f8e18ff */
[----:B------:R-:W-:Y:S02]  /*4d20*/  F2FP.BF16.F32.PACK_AB R26, R35, R36 ;  /* 0x00000024231a723e */ /* 0x000fe400000010ff */
[----:B----4-:R-:W-:Y:S01]  /*4d30*/  FADD R36, R40, R33 ;  /* 0x0000002128247221 */ /* 0x010fe20000000000 */
[----:B------:R-:W-:Y:S02]  /*4d40*/  F2FP.BF16.F32.PACK_AB R5, R58, R57 ;  /* 0x000000393a05723e */ /* 0x000fe400000010ff */
[----:B------:R-:W-:Y:S02]  /*4d50*/  F2FP.BF16.F32.PACK_AB R9, R148, R67 ;  /* 0x000000439409723e */ /* 0x000fe400000010ff */
[----:B------:R-:W-:Y:S02]  /*4d60*/  F2FP.BF16.F32.PACK_AB R13, R155, R152 ;  /* 0x000000989b0d723e */ /* 0x000fe400000010ff */
[----:B------:R-:W-:-:S02]  /*4d70*/  F2FP.BF16.F32.PACK_AB R14, R157, R154 ;  /* 0x0000009a9d0e723e */ /* 0x000fc400000010ff */
[----:B------:R-:W-:Y:S02]  /*4d80*/  F2FP.BF16.F32.PACK_AB R15, R159, R156 ;  /* 0x0000009c9f0f723e */ /* 0x000fe400000010ff */
[----:B------:R-:W-:Y:S02]  /*4d90*/  F2FP.BF16.F32.PACK_AB R16, R161, R158 ;  /* 0x0000009ea110723e */ /* 0x000fe400000010ff */
        /* <DEDUP_REMOVED lines=9> */
[----:B-1----:R-:W-:-:S02]  /*4e30*/  F2FP.BF16.F32.PACK_AB R33, R146, R55 ;  /* 0x000000379221723e */ /* 0x002fc400000010ff */
[----:B--2---:R-:W-:Y:S02]  /*4e40*/  F2FP.BF16.F32.PACK_AB R34, R89, R86 ;  /* 0x000000565922723e */ /* 0x004fe400000010ff */
[----:B------:R-:W-:Y:S01]  /*4e50*/  F2FP.BF16.F32.PACK_AB R35, R91, R88 ;  /* 0x000000585b23723e */ /* 0x000fe200000010ff */
[----:B------:R-:W-:Y:S06]  /*4e60*/  @!P0 BRA `(.L_x_9) ;  /* 0x0000000000048947 */ /* 0x000fec0003800000 */
[----:B------:R0:W-:Y:S02]  /*4e70*/  STTM.x32 tmem[UR21], R4 ;  /* 0x00000004000079ed */ /* 0x0001e400082c0015 */
.L_x_9:
[----:B-----5:R-:W-:Y:S01]  /*4e80*/  STS.U16 [R3+UR9+0x8000], R60 ;  /* 0x0080003c03007988 */ /* 0x020fe20008000409 */
[----:B0-----:R-:W-:Y:S01]  /*4e90*/  FADD R4, -R93, -INF ;  /* 0xff8000005d047421 */ /* 0x001fe20000000100 */
[----:B------:R-:W-:Y:S02]  /*4ea0*/  FADD R155, R55, R36 ;  /* 0x00000024379b7221 */ /* 0x000fe40000000000 */
[----:B------:R-:W-:Y:S01]  /*4eb0*/  STS.U16 [R3+UR9+0x8400], R62 ;  /* 0x0084003e03007988 */ /* 0x000fe20008000409 */
[----:B------:R-:W-:Y:S01]  /*4ec0*/  FMUL R148, R4, 1.4426950216293334961 ;  /* 0x3fb8aa3b04947820 */ /* 0x000fe20000400000 */
[----:B------:R-:W-:Y:S02]  /*4ed0*/  FADD R155, R146, R155 ;  /* 0x0000009b929b7221 */ /* 0x000fe40000000000 */
[----:B------:R-:W-:Y:S03]  /*4ee0*/  STS.U16 [R3+UR9+0x8800], R64 ;  /* 0x0088004003007988 */ /* 0x000fe60008000409 */
[----:B------:R-:W0:Y:S01]  /*4ef0*/  MUFU.EX2 R148, R148 ;  /* 0x0000009400947308 */ /* 0x000e220000000800 */
[----:B------:R-:W-:Y:S04]  /*4f00*/  STS.U16 [R3+UR9+0x8c00], R66 ;  /* 0x008c004203007988 */ /* 0x000fe80008000409 */
[----:B------:R-:W-:Y:S04]  /*4f10*/  STS.U16 [R3+UR9+0x9000], R90 ;  /* 0x0090005a03007988 */ /* 0x000fe80008000409 */
[----:B------:R-:W-:Y:S04]  /*4f20*/  STS.U16 [R3+UR9+0x9400], R92 ;  /* 0x0094005c03007988 */ /* 0x000fe80008000409 */
[----:B------:R-:W-:Y:S04]  /*4f30*/  STS.U16 [R3+UR9+0x9800], R142 ;  /* 0x0098008e03007988 */ /* 0x000fe80008000409 */
[----:B------:R-:W-:Y:S04]  /*4f40*/  STS.U16 [R3+UR9+0x9c00], R144 ;  /* 0x009c009003007988 */ /* 0x000fe80008000409 */
[----:B------:R-:W-:Y:S04]  /*4f50*/  STS.U16 [R2+UR9+0x8200], R41 ;  /* 0x0082002902007988 */ /* 0x000fe80008000409 */
[----:B------:R1:W-:Y:S04]  /*4f60*/  STS.U16 [R2+UR9+0x8600], R61 ;  /* 0x0086003d02007988 */ /* 0x0003e80008000409 */
[----:B------:R2:W-:Y:S04]  /*4f70*/  STS.U16 [R2+UR9+0x8a00], R143 ;  /* 0x008a008f02007988 */ /* 0x0005e80008000409 */
[----:B------:R2:W-:Y:S04]  /*4f80*/  STS.U16 [R2+UR9+0x8e00], R145 ;  /* 0x008e009102007988 */ /* 0x0005e80008000409 */
[----:B------:R2:W-:Y:S04]  /*4f90*/  STS.U16 [R2+UR9+0x9200], R147 ;  /* 0x0092009302007988 */ /* 0x0005e80008000409 */
[----:B------:R2:W-:Y:S04]  /*4fa0*/  STS.U16 [R2+UR9+0x9600], R149 ;  /* 0x0096009502007988 */ /* 0x0005e80008000409 */
[----:B------:R2:W-:Y:S04]  /*4fb0*/  STS.U16 [R2+UR9+0x9a00], R151 ;  /* 0x009a009702007988 */ /* 0x0005e80008000409 */
[----:B------:R2:W-:Y:S01]  /*4fc0*/  STS.U16 [R2+UR9+0x9e00], R153 ;  /* 0x009e009902007988 */ /* 0x0005e20008000409 */
[----:B------:R-:W3:Y:S02]  /*4fd0*/  FENCE.VIEW.ASYNC.T ;  /* 0x00000000000073c6 */ /* 0x000ee40000000200 */
[----:B---3--:R-:W-:Y:S06]  /*4fe0*/  BAR.SYNC.DEFER_BLOCKING 0x0 ;  /* 0x0000000000007b1d */ /* 0x008fec0000010000 */
[----:B-1----:R-:W1:Y:S01]  /*4ff0*/  LDTM.x64 R4, tmem[UR11] ;  /* 0x0000000b000479ee */ /* 0x002e620008340000 */
[----:B------:R-:W-:Y:S01]  /*5000*/  NOP ;  /* 0x0000000000007918 */ /* 0x000fe20000000000 */
[----:B0-2---:R-:W-:Y:S05]  /*5010*/  @!P0 BRA `(.L_x_10) ;  /* 0x0000000400048947 */ /* 0x005fea0003800000 */
[C---:B-1----:R-:W-:Y:S01]  /*5020*/  FMUL R4, R148.reuse, R4 ;  /* 0x0000000494047220 */ /* 0x042fe20000400000 */
[C---:B------:R-:W-:Y:S01]  /*5030*/  FMUL R5, R148.reuse, R5 ;  /* 0x0000000594057220 */ /* 0x040fe20000400000 */
        /* <DEDUP_REMOVED lines=61> */
[----:B------:R-:W-:-:S04]  /*5410*/  FMUL R67, R148, R67 ;  /* 0x0000004394437220 */ /* 0x000fc80000400000 */
[----:B------:R0:W-:Y:S03]  /*5420*/  STTM.x64 tmem[UR11], R4 ;  /* 0x00000004000079ed */ /* 0x0001e6000834000b */
.L_x_10:
[----:B-1----:R-:W1:Y:S02]  /*5430*/  FENCE.VIEW.ASYNC.T ;  /* 0x00000000000073c6 */ /* 0x002e640000000200 */
[----:B-1----:R-:W-:Y:S01]  /*5440*/  BAR.SYNC.DEFER_BLOCKING 0x0 ;  /* 0x0000000000007b1d */ /* 0x002fe20000010000 */
[----:B------:R-:W-:Y:S01]  /*5450*/  FADD R86, R86, R155 ;  /* 0x0000009b56567221 */ /* 0x000fe20000000000 */
[----:B------:R-:W-:Y:S01]  /*5460*/  UIADD3 UR30, UPT, UPT, UR9, 0xe000, URZ ;  /* 0x0000e000091e7890 */ /* 0x000fe2000fffe0ff */
[----:B------:R-:W-:Y:S02]  /*5470*/  FSEL R93, R93, -INF , P0 ;  /* 0xff8000005d5d7808 */ /* 0x000fe40000000000 */
[----:B------:R-:W-:-:S04]  /*5480*/  FADD R89, R89, R86 ;  /* 0x0000005659597221 */ /* 0x000fc80000000000 */
[----:B------:R-:W-:-:S04]  /*5490*/  FADD R88, R88, R89 ;  /* 0x0000005958587221 */ /* 0x000fc80000000000 */
[----:B------:R-:W-:-:S04]  /*54a0*/  FADD R91, R91, R88 ;  /* 0x000000585b5b7221 */ /* 0x000fc80000000000 */
[----:B------:R-:W-:-:S05]  /*54b0*/  FADD R91, R148, R91 ;  /* 0x0000005b945b7221 */ /* 0x000fca0000000000 */
[----:B------:R-:W-:Y:S01]  /*54c0*/  FSEL R86, R91, 1, P0 ;  /* 0x3f8000005b567808 */ /* 0x000fe20000000000 */
[----:B------:R1:W-:Y:S06]  /*54d0*/  MEMBAR.ALL.CTA ;  /* 0x0000000000007992 */ /* 0x0003ec0000008000 */
[----:B-1----:R-:W1:Y:S02]  /*54e0*/  FENCE.VIEW.ASYNC.S ;  /* 0x00000000000073c6 */ /* 0x002e640000000000 */
[----:B-1----:R-:W-:Y:S06]  /*54f0*/  BAR.SYNC.DEFER_BLOCKING 0x0 ;  /* 0x0000000000007b1d */ /* 0x002fec0000010000 */
[----:B------:R-:W-:Y:S05]  /*5500*/  @!P1 BRA `(.L_x_11) ;  /* 0x0000000000e09947 */ /* 0x000fea0003800000 */
[----:B------:R-:W-:Y:S01]  /*5510*/  UIADD3 UR5, UPT, UPT, UR9, 0x8000, URZ ;  /* 0x0000800009057890 */ /* 0x000fe2000fffe0ff */
[----:B------:R-:W-:Y:S01]  /*5520*/  BSSY.RECONVERGENT B0, `(.L_x_12) ;  /* 0x0000035000007945 */ /* 0x000fe20003800200 */
[----:B------:R-:W-:Y:S01]  /*5530*/  UMOV UR4, URZ ;  /* 0x000000ff00047c82 */ /* 0x000fe20008000000 */
[----:B------:R-:W-:Y:S02]  /*5540*/  UIADD3 UR6, UPT, UPT, UR8, 0x108, URZ ;  /* 0x0000010808067890 */ /* 0x000fe4000fffe0ff */
[----:B------:R-:W-:Y:S02]  /*5550*/  USHF.R.U32.HI UR5, URZ, 0x4, UR5 ;  /* 0x00000004ff057899 */ /* 0x000fe40008011605 */
[----:B------:R-:W-:Y:S02]  /*5560*/  UIADD3 UR13, UPT, UPT, UR8, 0x110, URZ ;  /* 0x00000110080d7890 */ /* 0x000fe4000fffe0ff */
[----:B------:R-:W-:Y:S02]  /*5570*/  USGXT.U32 UR16, UR5, 0xe ;  /* 0x0000000e0510789a */ /* 0x000fe40008000000 */
[----:B------:R-:W-:-:S02]  /*5580*/  UIADD3 UR14, UPT, UPT, UR8, 0x118, URZ ;  /* 0x00000118080e7890 */ /* 0x000fc4000fffe0ff */
[----:B------:R-:W-:Y:S02]  /*5590*/  UIADD3 UR36, UP1, UPT, UR16, 0x2, URZ ;  /* 0x0000000210247890 */ /* 0x000fe4000ff3e0ff */
[----:B------:R-:W-:Y:S02]  /*55a0*/  UIADD3 UR19, UPT, UPT, UR8, 0x40, URZ ;  /* 0x0000004008137890 */ /* 0x000fe4000fffe0ff */
[----:B------:R-:W-:Y:S02]  /*55b0*/  UIADD3.X UR37, UPT, UPT, UR4, 0x40004040, URZ, UP1, !UPT ;  /* 0x4000404004257890 */ /* 0x000fe40008ffe4ff */
[----:B------:R-:W-:Y:S02]  /*55c0*/  UIADD3 UR38, UP1, UPT, UR36, 0x2, URZ ;  /* 0x0000000224267890 */ /* 0x000fe4000ff3e0ff */
[----:B------:R-:W-:Y:S02]  /*55d0*/  UIADD3 UR40, UP2, UPT, UR36, 0x4, URZ ;  /* 0x0000000424287890 */ /* 0x000fe4000ff5e0ff */
[----:B------:R-:W-:-:S02]  /*55e0*/  UIADD3.X UR39, UPT, UPT, UR37, URZ, URZ, UP1, !UPT ;  /* 0x000000ff25277290 */ /* 0x000fc40008ffe4ff */
[----:B------:R-:W-:Y:S02]  /*55f0*/  UIADD3.X UR41, UPT, UPT, UR37, URZ, URZ, UP2, !UPT ;  /* 0x000000ff25297290 */ /* 0x000fe400097fe4ff */
[----:B------:R-:W-:Y:S01]  /*5600*/  UIADD3 UR31, UPT, UPT, UR8, 0x120, URZ ;  /* 0x00000120081f7890 */ /* 0x000fe2000fffe0ff */
[----:B------:R-:W-:Y:S01]  /*5610*/  ELECT P0, URZ, PT ;  /* 0x0000000000ff782f */ /* 0x000fe20003800000 */
[----:B------:R-:W-:Y:S02]  /*5620*/  UIADD3 UR35, UPT, UPT, UR8, 0x40, URZ ;  /* 0x0000004008237890 */ /* 0x000fe4000fffe0ff */
[----:B------:R-:W-:Y:S02]  /*5630*/  UIADD3 UR5, UPT, UPT, UR8, 0x128, URZ ;  /* 0x0000012808057890 */ /* 0x000fe4000fffe0ff */
[----:B------:R-:W-:Y:S02]  /*5640*/  UIADD3 UR46, UPT, UPT, UR8, 0x40, URZ ;  /* 0x00000040082e7890 */ /* 0x000fe4000fffe0ff */
[----:B------:R-:W-:Y:S01]  /*5650*/  UIADD3 UR34, UPT, UPT, UR8, 0x130, URZ ;  /* 0x0000013008227890 */ /* 0x000fe2000fffe0ff */
[----:B------:R-:W-:Y:S01]  /*5660*/  UMOV UR22, 0x0 ;  /* 0x0000000000167882 */ /* 0x000fe20000000000 */
[----:B------:R-:W-:Y:S01]  /*5670*/  UMOV UR23, 0x8100490 ;  /* 0x0810049000177882 */ /* 0x000fe20000000000 */
[----:B------:R-:W-:-:S02]  /*5680*/  UIADD3 UR47, UPT, UPT, UR8, 0x40, URZ ;  /* 0x00000040082f7890 */ /* 0x000fc4000fffe0ff */
[----:B------:R-:W-:Y:S01]  /*5690*/  UIADD3 UR4, UPT, UPT, UR8, 0x138, URZ ;  /* 0x0000013808047890 */ /* 0x000fe2000fffe0ff */
[----:B------:R-:W-:Y:S01]  /*56a0*/  UMOV UR17, 0x40004040 ;  /* 0x4000404000117882 */ /* 0x000fe20000000000 */
[----:B------:R-:W-:Y:S01]  /*56b0*/  UMOV UR28, 0x0 ;  /* 0x00000000001c7882 */ /* 0x000fe20000000000 */
[----:B------:R-:W-:Y:S01]  /*56c0*/  UMOV UR29, 0x8100490 ;  /* 0x08100490001d7882 */ /* 0x000fe20000000000 */
[----:B------:R-:W-:Y:S01]  /*56d0*/  UMOV UR26, 0x0 ;  /* 0x00000000001a7882 */ /* 0x000fe20000000000 */
[----:B------:R-:W-:Y:S01]  /*56e0*/  UMOV UR27, 0x8100490 ;  /* 0x08100490001b7882 */ /* 0x000fe20000000000 */
[----:B------:R1:W-:Y:S01]  /*56f0*/  UTCHMMA tmem[UR20], gdesc[UR16], tmem[UR8], tmem[UR22], idesc[UR23], UPT ;  /* 0x00ff1610140079ea */ /* 0x0003e2000b800008 */
        /* <DEDUP_REMOVED lines=15> */
[----:B------:R1:W-:Y:S01]  /*57f0*/  UTCHMMA tmem[UR34], gdesc[UR38], tmem[UR46], tmem[UR48], idesc[UR49], UPT ;  /* 0x00ff3026220079ea */ /* 0x0003e2000b80002e */
[----:B------:R1:W-:Y:S01]  /*5800*/  UTCHMMA tmem[UR4], gdesc[UR40], tmem[UR47], tmem[UR50], idesc[UR51], UPT ;  /* 0x00ff3228040079ea */ /* 0x0003e2000b80002f */
[----:B------:R-:W-:Y:S05]  /*5810*/  @!P0 BRA `(.L_x_13) ;  /* 0x0000000000148947 */ /* 0x000fea0003800000 */
[----:B-1----:R-:W-:Y:S01]  /*5820*/  UMOV UR4, UR30 ;  /* 0x0000001e00047c82 */ /* 0x002fe20008000000 */
[----:B------:R-:W-:Y:S02]  /*5830*/  UMOV UR5, URZ ;  /* 0x000000ff00057c82 */ /* 0x000fe40008000000 */
[----:B------:R-:W-:Y:S02]  /*5840*/  UMOV UR4, UR4 ;  /* 0x0000000400047c82 */ /* 0x000fe40008000000 */
[----:B------:R2:W-:Y:S01]  /*5850*/  UTCBAR [UR4], URZ ;  /* 0x000000ff040073e9 */ /* 0x0005e200080000ff */
[----:B------:R-:W-:Y:S02]  /*5860*/  NOP ;  /* 0x0000000000007918 */ /* 0x000fe40000000000 */
.L_x_13:
[----:B-12---:R-:W-:Y:S05]  /*5870*/  BSYNC.RECONVERGENT B0 ;  /* 0x0000000000007941 */ /* 0x006fea0003800200 */
.L_x_12:
[----:B------:R-:W-:Y:S05]  /*5880*/  BRA `(.L_x_14) ;  /* 0x0000000000087947 */ /* 0x000fea0003800000 */
.L_x_11:
[----:B------:R-:W-:-:S13]  /*5890*/  ISETP.GE.AND P0, PT, R87, RZ, PT ;  /* 0x000000ff5700720c */ /* 0x000fda0003f06270 */
[----:B------:R-:W-:Y:S05]  /*58a0*/  @!P0 BRA `(.L_x_15) ;  /* 0x0000004c005c8947 */ /* 0x000fea0003800000 */
.L_x_14:
[----:B------:R-:W-:Y:S01]  /*58b0*/  USHF.R.U32.HI UR14, URZ, 0x4, UR9 ;  /* 0x00000004ff0e7899 */ /* 0x000fe20008011609 */
[----:B------:R-:W-:Y:S01]  /*58c0*/  IMAD.SHL.U32 R69, R69, 0x40, RZ ;  /* 0x0000004045457824 */ /* 0x000fe200078e00ff */
[----:B------:R-:W-:Y:S01]  /*58d0*/  USHF.R.U32.HI UR12, URZ, 0x4, UR12 ;  /* 0x00000004ff0c7899 */ /* 0x000fe2000801160c */
[----:B------:R-:W-:Y:S01]  /*58e0*/  HFMA2 R143, -RZ, RZ, 0, 0 ;  /* 0x00000000ff8f7431 */ /* 0x000fe200000001ff */
[----:B------:R-:W-:Y:S01]  /*58f0*/  USGXT.U32 UR14, UR14, 0xe ;  /* 0x0000000e0e0e789a */ /* 0x000fe20008000000 */
[----:B------:R-:W-:Y:S01]  /*5900*/  VIADD R87, R87, 0xc0 ;  /* 0x000000c057577836 */ /* 0x000fe20000000000 */
[----:B------:R-:W-:Y:S01]  /*5910*/  UIADD3 UR13, UPT, UPT, UR9, 0xc000, URZ ;  /* 0x0000c000090d7890 */ /* 0x000fe2000fffe0ff */
[----:B------:R-:W-:Y:S01]  /*5920*/  CS2R R88, SRZ ;  /* 0x0000000000587805 */ /* 0x000fe2000001ff00 */
[----:B------:R-:W-:Y:S01]  /*5930*/  USGXT.U32 UR12, UR12, 0xe ;  /* 0x0000000e0c0c789a */ /* 0x000fe20008000000 */
[----:B------:R-:W-:Y:S01]  /*5940*/  IMAD.MOV.U32 R90, RZ, RZ, RZ ;  /* 0x000000ffff5a7224 */ /* 0x000fe200078e00ff */
[----:B------:R-:W-:Y:S01]  /*5950*/  ULOP3.LUT UR28, UR14, 0x2000000, URZ, 0xfc, !UPT ;  /* 0x020000000e1c7892 */ /* 0x000fe2000f8efcff */
[----:B------:R-:W-:Y:S01]  /*5960*/  IMAD.MOV.U32 R91, RZ, RZ, R69 ;  /* 0x000000ffff5b7224 */ /* 0x000fe200078e0045 */
[----:B------:R-:W-:-:S02]  /*5970*/  UIADD3 UR14, UP3, UPT, UR14, 0x2000080, URZ ;  /* 0x020000800e0e7890 */ /* 0x000fc4000ff7e0ff */
[----:B------:R-:W-:Y:S01]  /*5980*/  USHF.R.U32.HI UR13, URZ, 0x4, UR13 ;  /* 0x00000004ff0d7899 */ /* 0x000fe2000801160d */
[----:B------:R-:W-:Y:S01]  /*5990*/  UMOV UR6, URZ ;  /* 0x000000ff00067c82 */ /* 0x000fe20008000000 */
[----:B------:R-:W-:Y:S02]  /*59a0*/  USHF.L.U32 UR22, UR15, 0x6, URZ ;  /* 0x000000060f167899 */ /* 0x000fe400080006ff */
[----:B------:R-:W-:Y:S02]  /*59b0*/  UIADD3 UR16, UP2, UPT, UR12, 0x2, URZ ;  /* 0x000000020c107890 */ /* 0x000fe4000ff5e0ff */
[----:B------:R-:W-:Y:S02]  /*59c0*/  UISETP.NE.U32.AND UP1, UPT, UR18, URZ, UPT ;  /* 0x000000ff1200728c */ /* 0x000fe4000bf25070 */
[----:B------:R-:W-:Y:S01]  /*59d0*/  UIADD3.X UR15, UPT, UPT, UR6, 0x40004040, URZ, UP3, !UPT ;  /* 0x40004040060f7890 */ /* 0x000fe20009ffe4ff */
[----:B------:R-:W-:Y:S01]  /*59e0*/  IMAD.U32 R92, RZ, RZ, UR22 ;  /* 0x00000016ff5c7e24 */ /* 0x000fe2000f8e00ff */
[----:B------:R-:W-:Y:S01]  /*59f0*/  UIADD3 UR36, UP6, UPT, UR14, 0x100, URZ ;  /* 0x000001000e247890 */ /* 0x000fe2000ffde0ff */
[----:B------:R-:W-:Y:S01]  /*5a00*/  UMOV UR4, URZ ;  /* 0x000000ff00047c82 */ /* 0x000fe20008000000 */
[----:B------:R-:W-:-:S02]  /*5a10*/  USGXT.U32 UR18, UR13, 0xe ;  /* 0x0000000e0d12789a */ /* 0x000fc40008000000 */
[----:B------:R-:W-:Y:S02]  /*5a20*/  UIADD3.X UR17, UPT, UPT, UR4, 0x40004040, URZ, UP2, !UPT ;  /* 0x4000404004117890 */ /* 0x000fe400097fe4ff */
[----:B------:R-:W-:Y:S02]  /*5a30*/  UIADD3 UR34, UP2, UPT, UR14, 0x80, URZ ;  /* 0x000000800e227890 */ /* 0x000fe4000ff5e0ff */
[----:B------:R-:W-:Y:S02]  /*5a40*/  UIADD3.X UR37, UPT, UPT, UR15, URZ, URZ, UP6, !UPT ;  /* 0x000000ff0f257290 */ /* 0x000fe4000b7fe4ff */
[----:B------:R-:W-:Y:S01]  /*5a50*/  UIADD3 UR46, UP6, UPT, UR18, 0x2, URZ ;  /* 0x00000002122e7890 */ /* 0x000fe2000ffde0ff */
[----:B------:R-:W-:Y:S01]  /*5a60*/  UMOV UR5, URZ ;  /* 0x000000ff00057c82 */ /* 0x000fe20008000000 */
[----:B------:R-:W-:Y:S02]  /*5a70*/  UIADD3.X UR35, UPT, UPT, UR15, URZ, URZ, UP2, !UPT ;  /* 0x000000ff0f237290 */ /* 0x000fe400097fe4ff */
[----:B------:R-:W-:-:S02]  /*5a80*/  UIADD3 UR38, UP5, UPT, UR14, 0x380, URZ ;  /* 0x000003800e267890 */ /* 0x000fc4000ffbe0ff */
[----:B------:R-:W-:Y:S02]  /*5a90*/  UIADD3 UR40, UP4, UPT, UR14, 0x400, URZ ;  /* 0x000004000e287890 */ /* 0x000fe4000ff9e0ff */
[----:B------:R-:W-:Y:S02]  /*5aa0*/  UIADD3 UR42, UP3, UPT, UR14, 0x480, URZ ;  /* 0x000004800e2a7890 */ /* 0x000fe4000ff7e0ff */
[----:B------:R-:W-:Y:S02]  /*5ab0*/  UIADD3 UR44, UP2, UPT, UR14, 0x500, URZ ;  /* 0x000005000e2c7890 */ /* 0x000fe4000ff5e0ff */
[----:B------:R-:W-:Y:S01]  /*5ac0*/  UIADD3.X UR47, UPT, UPT, UR5, 0x40004040, URZ, UP6, !UPT ;  /* 0x40004040052f7890 */ /* 0x000fe2000b7fe4ff */
[----:B------:R-:W-:Y:S01]  /*5ad0*/  UMOV UR23, 0x1 ;  /* 0x0000000100177882 */ /* 0x000fe20000000000 */
[----:B------:R-:W1:Y:S01]  /*5ae0*/  LDCU UR31, c[0x0][0x3a8] ;  /* 0x00007500ff1f77ac */ /* 0x000e620008000800 */
[----:B------:R-:W-:Y:S02]  /*5af0*/  UIADD3.X UR39, UPT, UPT, UR15, URZ, URZ, UP5, !UPT ;  /* 0x000000ff0f277290 */ /* 0x000fe4000affe4ff */
[----:B------:R-:W-:-:S02]  /*5b00*/  UIADD3.X UR41, UPT, UPT, UR15, URZ, URZ, UP4, !UPT ;  /* 0x000000ff0f297290 */ /* 0x000fc4000a7fe4ff */
[----:B------:R-:W-:Y:S02]  /*5b10*/  UIADD3.X UR43, UPT, UPT, UR15, URZ, URZ, UP3, !UPT ;  /* 0x000000ff0f2b7290 */ /* 0x000fe40009ffe4ff */
[----:B------:R-:W-:Y:S02]  /*5b20*/  UIADD3.X UR45, UPT, UPT, UR15, URZ, URZ, UP2, !UPT ;  /* 0x000000ff0f2d7290 */ /* 0x000fe400097fe4ff */
[----:B------:R-:W-:Y:S02]  /*5b30*/  UIADD3.64 UR48, UPT, UPT, UR16, 0x2, URZ ;  /* 0x0000000210307897 */ /* 0x000fe4000fffe0ff */
[----:B------:R-:W-:Y:S02]  /*5b40*/  UIADD3.64 UR50, UPT, UPT, UR16, 0x4, URZ ;  /* 0x0000000410327897 */ /* 0x000fe4000fffe0ff */
[----:B------:R-:W-:Y:S02]  /*5b50*/  UIADD3.64 UR52, UPT, UPT, UR46, 0x2, URZ ;  /* 0x000000022e347897 */ /* 0x000fe4000fffe0ff */
[----:B------:R-:W-:Y:S01]  /*5b60*/  UIADD3.64 UR54, UPT, UPT, UR46, 0x4, URZ ;  /* 0x000000042e367897 */ /* 0x000fe2000fffe0ff */
[----:B------:R-:W-:Y:S01]  /*5b70*/  UMOV UR13, 0x40004040 ;  /* 0x40004040000d7882 */ /* 0x000fe20000000000 */
[----:B------:R-:W-:-:S10]  /*5b80*/  UMOV UR19, 0x40004040 ;  /* 0x4000404000137882 */ /* 0x000fd40000000000 */
.L_x_20:
[----:B01----:R-:W-:-:S04]  /*5b90*/  IMAD.WIDE R28, R91, 0x2, R80 ;  /* 0x000000025b1c7825 */ /* 0x003fc800078e0250 */
[C---:B------:R-:W-:Y:S01]  /*5ba0*/  IMAD.WIDE R4, R91.reuse, 0x2, R108 ;  /* 0x000000025b047825 */ /* 0x040fe200078e026c */
[----:B------:R0:W2:Y:S03]  /*5bb0*/  LDG.E.U16 R14, desc[UR32][R28.64] ;  /* 0x000000201c0e7981 */ /* 0x0000a6000c1e1500 */
[C---:B------:R-:W-:Y:S02]  /*5bc0*/  IMAD.WIDE R6, R91.reuse, 0x2, R104 ;  /* 0x000000025b067825 */ /* 0x040fe400078e0268 */
[----:B------:R-:W3:Y:S02]  /*5bd0*/  LDG.E.U16 R4, desc[UR32][R4.64] ;  /* 0x0000002004047981 */ /* 0x000ee4000c1e1500 */
[C---:B------:R-:W-:Y:S02]  /*5be0*/  IMAD.WIDE R8, R91.reuse, 0x2, R100 ;  /* 0x000000025b087825 */ /* 0x040fe400078e0264 */
[----:B------:R-:W4:Y:S02]  /*5bf0*/  LDG.E.U16 R6, desc[UR32][R6.64] ;  /* 0x0000002006067981 */ /* 0x000f24000c1e1500 */
[----:B------:R-:W-:-:S02]  /*5c00*/  IMAD.WIDE R10, R91, 0x2, R96 ;  /* 0x000000025b0a7825 */ /* 0x000fc400078e0260 */
[----:B------:R-:W5:Y:S02]  /*5c10*/  LDG.E.U16 R8, desc[UR32][R8.64] ;  /* 0x0000002008087981 */ /* 0x000f64000c1e1500 */
[C---:B------:R-:W-:Y:S02]  /*5c20*/  IMAD.WIDE R12, R91.reuse, 0x2, R84 ;  /* 0x000000025b0c7825 */ /* 0x040fe400078e0254 */
[----:B------:R-:W5:Y:S02]  /*5c30*/  LDG.E.U16 R10, desc[UR32][R10.64] ;  /* 0x000000200a0a7981 */ /* 0x000f64000c1e1500 */
[C---:B------:R-:W-:Y:S02]  /*5c40*/  IMAD.WIDE R16, R91.reuse, 0x2, R76 ;  /* 0x000000025b107825 */ /* 0x040fe400078e024c */
[----:B------:R-:W5:Y:S02]  /*5c50*/  LDG.E.U16 R12, desc[UR32][R12.64] ;  /* 0x000000200c0c7981 */ /* 0x000f64000c1e1500 */
[----:B------:R-:W-:-:S02]  /*5c60*/  IMAD.WIDE R34, R91, 0x2, R72 ;  /* 0x000000025b227825 */ /* 0x000fc400078e0248 */
[----:B------:R-:W5:Y:S02]  /*5c70*/  LDG.E.U16 R16, desc[UR32][R16.64] ;  /* 0x0000002010107981 */ /* 0x000f64000c1e1500 */
[C---:B0-----:R-:W-:Y:S02]  /*5c80*/  IMAD.WIDE R28, R91.reuse, 0x2, R82 ;  /* 0x000000025b1c7825 */ /* 0x041fe400078e0252 */
[----:B------:R-:W5:Y:S02]  /*5c90*/  LDG.E.U16 R18, desc[UR32][R34.64] ;  /* 0x0000002022127981 */ /* 0x000f64000c1e1500 */
[C---:B------:R-:W-:Y:S02]  /*5ca0*/  IMAD.WIDE R30, R91.reuse, 0x2, R78 ;  /* 0x000000025b1e7825 */ /* 0x040fe400078e024e */
[----:B------:R-:W5:Y:S02]  /*5cb0*/  LDG.E.U16 R29, desc[UR32][R28.64] ;  /* 0x000000201c1d7981 */ /* 0x000f64000c1e1500 */
[----:B------:R-:W-:-:S02]  /*5cc0*/  IMAD.WIDE R32, R91, 0x2, R74 ;  /* 0x000000025b207825 */ /* 0x000fc400078e024a */
[----:B------:R-:W5:Y:S02]  /*5cd0*/  LDG.E.U16 R31, desc[UR32][R30.64] ;  /* 0x000000201e1f7981 */ /* 0x000f64000c1e1500 */
[C---:B------:R-:W-:Y:S02]  /*5ce0*/  IMAD.WIDE R36, R91.reuse, 0x2, R70 ;  /* 0x000000025b247825 */ /* 0x040fe400078e0246 */
[----:B------:R-:W5:Y:S02]  /*5cf0*/  LDG.E.U16 R33, desc[UR32][R32.64] ;  /* 0x0000002020217981 */ /* 0x000f64000c1e1500 */
[C---:B------:R-:W-:Y:S02]  /*5d00*/  IMAD.WIDE R20, R91.reuse, 0x2, R106 ;  /* 0x000000025b147825 */ /* 0x040fe400078e026a */
[----:B------:R-:W5:Y:S02]  /*5d10*/  LDG.E.U16 R37, desc[UR32][R36.64] ;  /* 0x0000002024257981 */ /* 0x000f64000c1e1500 */
[----:B------:R-:W-:-:S02]  /*5d20*/  IMAD.WIDE R22, R91, 0x2, R102 ;  /* 0x000000025b167825 */ /* 0x000fc400078e0266 */
[----:B------:R0:W5:Y:S02]  /*5d30*/  LDG.E.U16 R5, desc[UR32][R20.64] ;  /* 0x0000002014057981 */ /* 0x000164000c1e1500 */
[C---:B------:R-:W-:Y:S02]  /*5d40*/  IMAD.WIDE R24, R91.reuse, 0x2, R98 ;  /* 0x000000025b187825 */ /* 0x040fe400078e0262 */
[----:B------:R1:W5:Y:S02]  /*5d50*/  LDG.E.U16 R7, desc[UR32][R22.64] ;  /* 0x0000002016077981 */ /* 0x000364000c1e1500 */
[----:B------:R-:W-:Y:S02]  /*5d60*/  IMAD.WIDE R26, R91, 0x2, R94 ;  /* 0x000000025b1a7825 */ /* 0x000fe400078e025e */
[----:B------:R0:W5:Y:S04]  /*5d70*/  LDG.E.U16 R15, desc[UR32][R24.64] ;  /* 0x00000020180f7981 */ /* 0x000168000c1e1500 */
[----:B------:R0:W5:Y:S01]  /*5d80*/  LDG.E.U16 R19, desc[UR32][R26.64] ;  /* 0x000000201a137981 */ /* 0x000162000c1e1500 */
[----:B------:R-:W-:-:S02]  /*5d90*/  IADD3 R171, P1, PT, R88, 0x41, RZ ;  /* 0x0000004158ab7810 */ /* 0x000fc40007f3e0ff */
[C---:B------:R-:W-:Y:S02]  /*5da0*/  IADD3 R211, P3, PT, R88.reuse, 0x43, RZ ;  /* 0x0000004358d37810 */ /* 0x040fe40007f7e0ff */
[C---:B------:R-:W-:Y:S01]  /*5db0*/  IADD3 R201, P6, PT, R88.reuse, 0x45, RZ ;  /* 0x0000004558c97810 */ /* 0x040fe20007fde0ff */
[--C-:B------:R-:W-:Y:S01]  /*5dc0*/  IMAD.X R188, RZ, RZ, R89.reuse, P1 ;  /* 0x000000ffffbc7224 */ /* 0x100fe200008e0659 */
[C---:B------:R-:W-:Y:S01]  /*5dd0*/  IADD3 R195, P1, PT, R88.reuse, 0x46, RZ ;  /* 0x0000004658c37810 */ /* 0x040fe20007f3e0ff */
[--C-:B------:R-:W-:Y:S01]  /*5de0*/  IMAD.X R190, RZ, RZ, R89.reuse, P3 ;  /* 0x000000ffffbe7224 */ /* 0x100fe200018e0659 */
[C---:B------:R-:W-:Y:S01]  /*5df0*/  IADD3 R191, P3, PT, R88.reuse, 0x48, RZ ;  /* 0x0000004858bf7810 */ /* 0x040fe20007f7e0ff */
[--C-:B------:R-:W-:Y:S01]  /*5e00*/  IMAD.X R214, RZ, RZ, R89.reuse, P6 ;  /* 0x000000ffffd67224 */ /* 0x100fe200030e0659 */
[C---:B------:R-:W-:Y:S01]  /*5e10*/  IADD3 R207, P2, PT, R88.reuse, 0x44, RZ ;  /* 0x0000004458cf7810 */ /* 0x040fe20007f5e0ff */
[--C-:B------:R-:W-:Y:S01]  /*5e20*/  IMAD.X R216, RZ, RZ, R89.reuse, P1 ;  /* 0x000000ffffd87224 */ /* 0x100fe200008e0659 */
[C---:B------:R-:W-:Y:S01]  /*5e30*/  IADD3 R193, P6, PT, R88.reuse, 0x4a, RZ ;  /* 0x0000004a58c17810 */ /* 0x040fe20007fde0ff */
[----:B------:R-:W-:Y:S01]  /*5e40*/  IMAD.X R208, RZ, RZ, R89, P3 ;  /* 0x000000ffffd07224 */ /* 0x000fe200018e0659 */
[----:B------:R-:W-:-:S02]  /*5e50*/  IADD3 R185, P1, PT, R88, 0x4b, RZ ;  /* 0x0000004b58b97810 */ /* 0x000fc40007f3e0ff */
        /* <DEDUP_REMOVED lines=8> */
[----:B------:R-:W-:Y:S02]  /*5ee0*/  IADD3.X R192, PT, PT, RZ, R89, RZ, P0, !PT ;  /* 0x00000059ffc07210 */ /* 0x000fe400007fe4ff */
[----:B0-----:R-:W-:-:S02]  /*5ef0*/  IADD3 R21, P1, PT, R88, 0x50, RZ ;  /* 0x0000005058157810 */ /* 0x001fc40007f3e0ff */
[C---:B------:R-:W-:Y:S02]  /*5f00*/  IADD3 R209, P0, PT, R88.reuse, 0x47, RZ ;  /* 0x0000004758d17810 */ /* 0x040fe40007f1e0ff */
[C---:B------:R-:W-:Y:S01]  /*5f10*/  IADD3 R13, P3, PT, R88.reuse, 0x52, RZ ;  /* 0x00000052580d7810 */ /* 0x040fe20007f7e0ff */
[--C-:B------:R-:W-:Y:S01]  /*5f20*/  IMAD.X R210, RZ, RZ, R89.reuse, P2 ;  /* 0x000000ffffd27224 */ /* 0x100fe200010e0659 */
[C---:B------:R-:W-:Y:S01]  /*5f30*/  IADD3 R181, P2, PT, R88.reuse, 0x4e, RZ ;  /* 0x0000004e58b57810 */ /* 0x040fe20007f5e0ff */
[--C-:B------:R-:W-:Y:S01]  /*5f40*/  IMAD.X R194, RZ, RZ, R89.reuse, P6 ;  /* 0x000000ffffc27224 */ /* 0x100fe200030e0659 */
[----:B------:R-:W-:Y:S01]  /*5f50*/  IADD3.X R218, PT, PT, RZ, R89, RZ, P0, !PT ;  /* 0x00000059ffda7210 */ /* 0x000fe200007fe4ff */
[--C-:B-1----:R-:W-:Y:S01]  /*5f60*/  IMAD.X R22, RZ, RZ, R89.reuse, P1 ;  /* 0x000000ffff167224 */ /* 0x102fe200008e0659 */
[C---:B------:R-:W-:Y:S01]  /*5f70*/  IADD3 R25, P6, PT, R88.reuse, 0x54, RZ ;  /* 0x0000005458197810 */ /* 0x040fe20007fde0ff */
[----:B------:R-:W-:Y:S01]  /*5f80*/  IMAD.X R184, RZ, RZ, R89, P3 ;  /* 0x000000ffffb87224 */ /* 0x000fe200018e0659 */
[----:B------:R-:W-:-:S02]  /*5f90*/  IADD3 R183, P0, PT, R88, 0x4c, RZ ;  /* 0x0000004c58b77810 */ /* 0x000fc40007f1e0ff */
[C---:B------:R-:W-:Y:S02]  /*5fa0*/  IADD3 R27, P1, PT, R88.reuse, 0x55, RZ ;  /* 0x00000055581b7810 */ /* 0x040fe40007f3e0ff */
[C---:B------:R-:W-:Y:S01]  /*5fb0*/  IADD3 R39, P3, PT, R88.reuse, 0x57, RZ ;  /* 0x0000005758277810 */ /* 0x040fe20007f7e0ff */
[--C-:B------:R-:W-:Y:S01]  /*5fc0*/  IMAD.X R198, RZ, RZ, R89.reuse, P2 ;  /* 0x000000ffffc67224 */ /* 0x100fe200010e0659 */
[----:B------:R-:W-:Y:S01]  /*5fd0*/  IADD3.X R204, PT, PT, RZ, R89, RZ, P0, !PT ;  /* 0x00000059ffcc7210 */ /* 0x000fe200007fe4ff */
[--C-:B------:R-:W-:Y:S01]  /*5fe0*/  IMAD.X R28, RZ, RZ, R89.reuse, P6 ;  /* 0x000000ffff1c7224 */ /* 0x100fe200030e0659 */
[C---:B------:R-:W-:Y:S01]  /*5ff0*/  IADD3 R17, P2, PT, R88.reuse, 0x53, RZ ;  /* 0x0000005358117810 */ /* 0x040fe20007f5e0ff */
[--C-:B------:R-:W-:Y:S01]  /*6000*/  IMAD.X R30, RZ, RZ, R89.reuse, P1 ;  /* 0x000000ffff1e7224 */ /* 0x100fe200008e0659 */
        /* <DEDUP_REMOVED lines=24> */
[-C--:B------:R-:W-:Y:S02]  /*6190*/  IADD3.X R223, PT, PT, RZ, R89.reuse, RZ, P0, !PT ;  /* 0x00000059ffdf7210 */ /* 0x080fe400007fe4ff */
[C---:B------:R-:W-:Y:S01]  /*61a0*/  IADD3 R53, P3, PT, R88.reuse, 0x66, RZ ;  /* 0x0000006658357810 */ /* 0x040fe20007f7e0ff */
[--C-:B------:R-:W-:Y:S01]  /*61b0*/  IMAD.X R225, RZ, RZ, R89.reuse, P2 ;  /* 0x000000ffffe17224 */ /* 0x100fe200010e0659 */
[C---:B------:R-:W-:Y:S01]  /*61c0*/  IADD3 R41, P0, PT, R88.reuse, 0x60, RZ ;  /* 0x0000006058297810 */ /* 0x040fe20007f1e0ff */
[--C-:B------:R-:W-:Y:S01]  /*61d0*/  IMAD.X R40, RZ, RZ, R89.reuse, P6 ;  /* 0x000000ffff287224 */ /* 0x100fe200030e0659 */
[C---:B------:R-:W-:Y:S01]  /*61e0*/  IADD3 R45, P2, PT, R88.reuse, 0x62, RZ ;  /* 0x00000062582d7810 */ /* 0x040fe20007f5e0ff */
[--C-:B------:R-:W-:Y:S01]  /*61f0*/  IMAD.X R42, RZ, RZ, R89.reuse, P1 ;  /* 0x000000ffff2a7224 */ /* 0x100fe200008e0659 */
[----:B------:R-:W-:Y:S01]  /*6200*/  IADD3 R57, P6, PT, R88, 0x68, RZ ;  /* 0x0000006858397810 */ /* 0x000fe20007fde0ff */
[----:B------:R-:W-:Y:S01]  /*6210*/  IMAD.X R46, RZ, RZ, R89, P3 ;  /* 0x000000ffff2e7224 */ /* 0x000fe200018e0659 */
[----:B------:R-:W-:-:S02]  /*6220*/  IADD3.X R34, PT, PT, RZ, R89, RZ, P0, !PT ;  /* 0x00000059ff227210 */ /* 0x000fc400007fe4ff */
[C---:B------:R-:W-:Y:S02]  /*6230*/  IADD3 R59, P1, PT, R88.reuse, 0x69, RZ ;  /* 0x00000069583b7810 */ /* 0x040fe40007f3e0ff */
[C---:B------:R-:W-:Y:S02]  /*6240*/  IADD3 R51, P0, PT, R88.reuse, 0x65, RZ ;  /* 0x0000006558337810 */ /* 0x040fe40007f1e0ff */
[C---:B------:R-:W-:Y:S01]  /*6250*/  IADD3 R63, P3, PT, R88.reuse, 0x6b, RZ ;  /* 0x0000006b583f7810 */ /* 0x040fe20007f7e0ff */
[--C-:B------:R-:W-:Y:S01]  /*6260*/  IMAD.X R38, RZ, RZ, R89.reuse, P2 ;  /* 0x000000ffff267224 */ /* 0x100fe200010e0659 */
[C---:B------:R-:W-:Y:S01]  /*6270*/  IADD3 R55, P2, PT, R88.reuse, 0x67, RZ ;  /* 0x0000006758377810 */ /* 0x040fe20007f5e0ff */
[--C-:B------:R-:W-:Y:S01]  /*6280*/  IMAD.X R50, RZ, RZ, R89.reuse, P6 ;  /* 0x000000ffff327224 */ /* 0x100fe200030e0659 */
[----:B------:R-:W-:Y:S01]  /*6290*/  IADD3.X R44, PT, PT, RZ, R89, RZ, P0, !PT ;  /* 0x00000059ff2c7210 */ /* 0x000fe200007fe4ff */
[--C-:B------:R-:W-:Y:S01]  /*62a0*/  IMAD.X R52, RZ, RZ, R89.reuse, P1 ;  /* 0x000000ffff347224 */ /* 0x100fe200008e0659 */
[C---:B------:R-:W-:Y:S01]  /*62b0*/  IADD3 R67, P6, PT, R88.reuse, 0x6d, RZ ;  /* 0x0000006d58437810 */ /* 0x040fe20007fde0ff */
[----:B------:R-:W-:Y:S01]  /*62c0*/  IMAD.X R56, RZ, RZ, R89, P3 ;  /* 0x000000ffff387224 */ /* 0x000fe200018e0659 */
[----:B------:R-:W-:-:S02]  /*62d0*/  IADD3 R61, P0, PT, R88, 0x6a, RZ ;  /* 0x0000006a583d7810 */ /* 0x000fc40007f1e0ff */
        /* <DEDUP_REMOVED lines=16> */
[----:B------:R-:W-:Y:S01]  /*63e0*/  IMAD.X R146, RZ, RZ, R89, P1 ;  /* 0x000000ffff927224 */ /* 0x000fe200008e0659 */
[----:B------:R-:W-:Y:S02]  /*63f0*/  IADD3 R157, P0, PT, R88, 0x75, RZ ;  /* 0x00000075589d7810 */ /* 0x000fe40007f1e0ff */
[----:B------:R-:W-:-:S02]  /*6400*/  ISETP.GT.U32.AND P6, PT, R155, R0, PT ;  /* 0x000000009b00720c */ /* 0x000fc40003fc4070 */
[C---:B------:R-:W-:Y:S01]  /*6410*/  IADD3 R155, P1, PT, R88.reuse, 0x76, RZ ;  /* 0x00000076589b7810 */ /* 0x040fe20007f3e0ff */
[--C-:B------:R-:W-:Y:S01]  /*6420*/  IMAD.X R142, RZ, RZ, R89.reuse, P2 ;  /* 0x000000ffff8e7224 */ /* 0x100fe200010e0659 */
[----:B------:R-:W-:Y:S01]  /*6430*/  ISETP.GT.U32.AND P2, PT, R157, R0, PT ;  /* 0x000000009d00720c */ /* 0x000fe20003f44070 */
[--C-:B------:R-:W-:Y:S01]  /*6440*/  IMAD.X R150, RZ, RZ, R89.reuse, P0 ;  /* 0x000000ffff967224 */ /* 0x100fe200000e0659 */
[-C--:B------:R-:W-:Y:S01]  /*6450*/  IADD3.X R148, PT, PT, RZ, R89.reuse, RZ, P3, !PT ;  /* 0x00000059ff947210 */ /* 0x080fe20001ffe4ff */
[--C-:B------:R-:W-:Y:S01]  /*6460*/  IMAD.X R152, RZ, RZ, R89.reuse, P1 ;  /* 0x000000ffff987224 */ /* 0x100fe200008e0659 */
[C---:B------:R-:W-:Y:S02]  /*6470*/  IADD3 R161, P0, PT, R88.reuse, 0x78, RZ ;  /* 0x0000007858a17810 */ /* 0x040fe40007f1e0ff */
[C---:B------:R-:W-:Y:S02]  /*6480*/  IADD3 R157, P3, PT, R88.reuse, 0x77, RZ ;  /* 0x00000077589d7810 */ /* 0x040fe40007f7e0ff */
[C---:B------:R-:W-:Y:S01]  /*6490*/  IADD3 R163, P1, PT, R88.reuse, 0x79, RZ ;  /* 0x0000007958a37810 */ /* 0x040fe20007f3e0ff */
[--C-:B------:R-:W-:Y:S01]  /*64a0*/  IMAD.X R158, RZ, RZ, R89.reuse, P0 ;  /* 0x000000ffff9e7224 */ /* 0x100fe200000e0659 */
[----:B------:R-:W-:Y:S01]  /*64b0*/  IADD3 R167, P0, PT, R88, 0x7b, RZ ;  /* 0x0000007b58a77810 */ /* 0x000fe20007f1e0ff */
[----:B------:R-:W-:Y:S01]  /*64c0*/  IMAD.X R156, RZ, RZ, R89, P3 ;  /* 0x000000ffff9c7224 */ /* 0x000fe200018e0659 */
[----:B------:R-:W-:-:S02]  /*64d0*/  IADD3.X R160, PT, PT, RZ, R89, RZ, P1, !PT ;  /* 0x00000059ffa07210 */ /* 0x000fc40000ffe4ff */
[C---:B------:R-:W-:Y:S02]  /*64e0*/  IADD3 R165, P3, PT, R88.reuse, 0x7a, RZ ;  /* 0x0000007a58a57810 */ /* 0x040fe40007f7e0ff */
[C---:B------:R-:W-:Y:S01]  /*64f0*/  IADD3 R173, P1, PT, R88.reuse, 0x7c, RZ ;  /* 0x0000007c58ad7810 */ /* 0x040fe20007f3e0ff */
[--C-:B------:R-:W-:Y:S01]  /*6500*/  IMAD.X R164, RZ, RZ, R89.reuse, P0 ;  /* 0x000000ffffa47224 */ /* 0x100fe200000e0659 */
[C---:B------:R-:W-:Y:S01]  /*6510*/  IADD3 R197, P0, PT, R88.reuse, 0x7e, RZ ;  /* 0x0000007e58c57810 */ /* 0x040fe20007f1e0ff */
[--C-:B------:R-:W-:Y:S01]  /*6520*/  IMAD.X R162, RZ, RZ, R89.reuse, P3 ;  /* 0x000000ffffa27224 */ /* 0x100fe200018e0659 */
[C---:B------:R-:W-:Y:S01]  /*6530*/  IADD3 R175, P3, PT, R88.reuse, 0x7d, RZ ;  /* 0x0000007d58af7810 */ /* 0x040fe20007f7e0ff */
[--C-:B------:R-:W-:Y:S01]  /*6540*/  IMAD.X R166, RZ, RZ, R89.reuse, P1 ;  /* 0x000000ffffa67224 */ /* 0x100fe200008e0659 */
[C---:B------:R-:W-:Y:S02]  /*6550*/  IADD3 R227, P1, PT, R88.reuse, 0x7f, RZ ;  /* 0x0000007f58e37810 */ /* 0x040fe40007f3e0ff */
[----:B------:R-:W-:Y:S01]  /*6560*/  IADD3.X R174, PT, PT, RZ, R89, RZ, P0, !PT ;  /* 0x00000059ffae7210 */ /* 0x000fe200007fe4ff */
[--C-:B------:R-:W-:Y:S01]  /*6570*/  IMAD.X R172, RZ, RZ, R89.reuse, P3 ;  /* 0x000000ffffac7224 */ /* 0x100fe200018e0659 */
[----:B------:R-:W-:Y:S01]  /*6580*/  IADD3 R88, P0, PT, R88, 0x40, RZ ;  /* 0x0000004058587810 */ /* 0x000fe20007f1e0ff */
[----:B------:R-:W-:Y:S01]  /*6590*/  IMAD.X R206, RZ, RZ, R89, P1 ;  /* 0x000000ffffce7224 */ /* 0x000fe200008e0659 */
[----:B------:R-:W-:-:S02]  /*65a0*/  ISETP.GT.U32.AND.EX P2, PT, R150, RZ, PT, P2 ;  /* 0x000000ff9600720c */ /* 0x000fc40003f44120 */
[-C--:B------:R-:W-:Y:S02]  /*65b0*/  ISETP.GT.U32.AND P3, PT, R157, R0.reuse, PT ;  /* 0x000000009d00720c */ /* 0x080fe40003f64070 */
[-C--:B------:R-:W-:Y:S02]  /*65c0*/  ISETP.GT.U32.AND P1, PT, R155, R0.reuse, PT ;  /* 0x000000009b00720c */ /* 0x080fe40003f24070 */
[----:B------:R-:W-:Y:S01]  /*65d0*/  ISETP.GT.U32.AND.EX P6, PT, R148, RZ, PT, P6 ;  /* 0x000000ff9400720c */ /* 0x000fe20003fc4160 */
[----:B------:R-:W-:Y:S01]  /*65e0*/  IMAD.X R89, RZ, RZ, R89, P0 ;  /* 0x000000ffff597224 */ /* 0x000fe200000e0659 */
[----:B------:R-:W-:Y:S02]  /*65f0*/  SEL R154, RZ, 0x4, !P2 ;  /* 0x00000004ff9a7807 */ /* 0x000fe40005000000 */
[-C--:B------:R-:W-:Y:S02]  /*6600*/  ISETP.GT.U32.AND P2, PT, R145, R0.reuse, PT ;  /* 0x000000009100720c */ /* 0x080fe40003f44070 */
[----:B------:R-:W-:-:S02]  /*6610*/  ISETP.GT.U32.AND P0, PT, R149, R0, PT ;  /* 0x000000009500720c */ /* 0x000fc40003f04070 */
[----:B------:R-:W-:Y:S02]  /*6620*/  ISETP.GT.U32.AND.EX P3, PT, R156, RZ, PT, P3 ;  /* 0x000000ff9c00720c */ /* 0x000fe40003f64130 */
[----:B------:R-:W-:Y:S02]  /*6630*/  SEL R157, RZ, 0x7fff8, !P6 ;  /* 0x0007fff8ff9d7807 */ /* 0x000fe40007000000 */
[----:B------:R-:W-:Y:S02]  /*6640*/  ISETP.GT.U32.AND.EX P1, PT, R152, RZ, PT, P1 ;  /* 0x000000ff9800720c */ /* 0x000fe40003f24110 */
[----:B------:R-:W-:Y:S02]  /*6650*/  ISETP.GT.U32.AND P6, PT, R153, R0, PT ;  /* 0x000000009900720c */ /* 0x000fe40003fc4070 */
[----:B------:R-:W-:Y:S02]  /*6660*/  ISETP.GT.U32.AND.EX P2, PT, R66, RZ, PT, P2 ;  /* 0x000000ff4200720c */ /* 0x000fe40003f44120 */
[----:B------:R-:W-:-:S02]  /*6670*/  SEL R177, RZ, 0x1, !P3 ;  /* 0x00000001ffb17807 */ /* 0x000fc40005800000 */
[----:B------:R-:W-:Y:S02]  /*6680*/  ISETP.GT.U32.AND.EX P0, PT, R142, RZ, PT, P0 ;  /* 0x000000ff8e00720c */ /* 0x000fe40003f04100 */
[----:B------:R-:W-:Y:S02]  /*6690*/  SEL R178, RZ, 0x1fffe, !P1 ;  /* 0x0001fffeffb27807 */ /* 0x000fe40004800000 */
[-C--:B------:R-:W-:Y:S02]  /*66a0*/  ISETP.GT.U32.AND P3, PT, R151, R0.reuse, PT ;  /* 0x000000009700720c */ /* 0x080fe40003f64070 */
[----:B------:R-:W-:Y:S02]  /*66b0*/  ISETP.GT.U32.AND P1, PT, R175, R0, PT ;  /* 0x00000000af00720c */ /* 0x000fe40003f24070 */
[----:B------:R-:W-:Y:S02]  /*66c0*/  ISETP.GT.U32.AND.EX P6, PT, R146, RZ, PT, P6 ;  /* 0x000000ff9200720c */ /* 0x000fe40003fc4160 */
[----:B------:R-:W-:-:S02]  /*66d0*/  SEL R155, RZ, 0x7fff8, !P2 ;  /* 0x0007fff8ff9b7807 */ /* 0x000fc40005000000 */
[----:B------:R-:W-:Y:S02]  /*66e0*/  SEL R142, RZ, 0x4, !P0 ;  /* 0x00000004ff8e7807 */ /* 0x000fe40004000000 */
[-C--:B------:R-:W-:Y:S01]  /*66f0*/  ISETP.GT.U32.AND P2, PT, R197, R0.reuse, PT ;  /* 0x00000000c500720c */ /* 0x080fe20003f44070 */
[----:B------:R-:W-:Y:S01]  /*6700*/  UMOV UR4, 0x1 ;  /* 0x0000000100047882 */ /* 0x000fe20000000000 */
[----:B------:R-:W-:Y:S02]  /*6710*/  ISETP.GT.U32.AND P0, PT, R173, R0, PT ;  /* 0x00000000ad00720c */ /* 0x000fe40003f04070 */
[----:B------:R-:W-:Y:S02]  /*6720*/  ISETP.GT.U32.AND.EX P3, PT, R144, RZ, PT, P3 ;  /* 0x000000ff9000720c */ /* 0x000fe40003f64130 */
[----:B------:R-:W-:Y:S02]  /*6730*/  SEL R175, RZ, 0x1, !P6 ;  /* 0x00000001ffaf7807 */ /* 0x000fe40007000000 */
[----:B------:R-:W-:-:S02]  /*6740*/  ISETP.GT.U32.AND.EX P1, PT, R172, RZ, PT, P1 ;  /* 0x000000ffac00720c */ /* 0x000fc40003f24110 */
[----:B------:R-:W-:Y:S02]  /*6750*/  ISETP.GT.U32.AND P6, PT, R163, R0, PT ;  /* 0x00000000a300720c */ /* 0x000fe40003fc4070 */
[----:B------:R-:W-:Y:S01]  /*6760*/  ISETP.GT.U32.AND.EX P2, PT, R174, RZ, PT, P2 ;  /* 0x000000ffae00720c */ /* 0x000fe20003f44120 */
[----:B------:R-:W-:-:S04]  /*6770*/  @!UP0 UIADD3 UR4, UPT, UPT, -UR4, 0x100000, URZ ;  /* 0x0010000004048890 */ /* 0x000fc8000fffe1ff */
[----:B------:R-:W-:Y:S02]  /*6780*/  @!UP0 USHF.L.U32 UR5, UR4, 0xb, URZ ;  /* 0x0000000b04058899 */ /* 0x000fe400080006ff */
[----:B------:R-:W-:Y:S01]  /*6790*/  @!UP0 USHF.L.U32 UR4, UR4, 0x1, URZ ;  /* 0x0000000104048899 */ /* 0x000fe200080006ff */
[----:B------:R-:W-:Y:S02]  /*67a0*/  SEL R176, RZ, 0x1fffe, !P3 ;  /* 0x0001fffeffb07807 */ /* 0x000fe40005800000 */
[----:B------:R-:W-:Y:S02]  /*67b0*/  ISETP.GT.U32.AND.EX P0, PT, R166, RZ, PT, P0 ;  /* 0x000000ffa600720c */ /* 0x000fe40003f04100 */
[----:B------:R-:W-:Y:S02]  /*67c0*/  SEL R149, RZ, 0x4, !P1 ;  /* 0x00000004ff957807 */ /* 0x000fe40004800000 */
[-C--:B------:R-:W-:Y:S02]  /*67d0*/  ISETP.GT.U32.AND P3, PT, R161, R0.reuse, PT ;  /* 0x00000000a100720c */ /* 0x080fe40003f64070 */
[----:B------:R-:W-:-:S02]  /*67e0*/  ISETP.GT.U32.AND P1, PT, R167, R0, PT ;  /* 0x00000000a700720c */ /* 0x000fc40003f24070 */
[----:B------:R-:W-:Y:S02]  /*67f0*/  ISETP.GT.U32.AND.EX P6, PT, R160, RZ, PT, P6 ;  /* 0x000000ffa000720c */ /* 0x000fe40003fc4160 */
[----:B------:R-:W-:Y:S02]  /*6800*/  SEL R174, RZ, 0x1fffe, !P2 ;  /* 0x0001fffeffae7807 */ /* 0x000fe40005000000 */
[----:B------:R-:W-:Y:S02]  /*6810*/  SEL R152, RZ, 0x7fff8, !P0 ;  /* 0x0007fff8ff987807 */ /* 0x000fe40004000000 */
[-C--:B------:R-:W-:Y:S01]  /*6820*/  ISETP.GT.U32.AND P2, PT, R51, R0.reuse, PT ;  /* 0x000000003300720c */ /* 0x080fe20003f44070 */
[----:B------:R-:W-:Y:S01]  /*6830*/  VOTEU.ALL UP2, P5 ;  /* 0x0000000000ff7886 */ /* 0x000fe20002840000 */
[----:B------:R-:W-:Y:S02]  /*6840*/  ISETP.GT.U32.AND P0, PT, R165, R0, PT ;  /* 0x00000000a500720c */ /* 0x000fe40003f04070 */
[----:B------:R-:W-:-:S02]  /*6850*/  ISETP.GT.U32.AND.EX P3, PT, R158, RZ, PT, P3 ;  /* 0x000000ff9e00720c */ /* 0x000fc40003f64130 */
[----:B------:R-:W-:Y:S02]  /*6860*/  SEL R146, RZ, 0x4, !P6 ;  /* 0x00000004ff927807 */ /* 0x000fe40007000000 */
[----:B------:R-:W-:Y:S02]  /*6870*/  ISETP.GT.U32.AND.EX P1, PT, R164, RZ, PT, P1 ;  /* 0x000000ffa400720c */ /* 0x000fe40003f24110 */
[----:B------:R-:W-:Y:S01]  /*6880*/  ISETP.GT.U32.AND P6, PT, R49, R0, PT ;  /* 0x000000003100720c */ /* 0x000fe20003fc4070 */
[----:B--2---:R0:W-:Y:S01]  /*6890*/  STS.U16 [R3+UR9+0xb400], R14 ;  /* 0x00b4000e03007988 */ /* 0x0041e20008000409 */
[----:B------:R-:W-:Y:S02]  /*68a0*/  ISETP.GT.U32.AND.EX P2, PT, R44, RZ, PT, P2 ;  /* 0x000000ff2c00720c */ /* 0x000fe40003f44120 */
[----:B------:R-:W-:Y:S01]  /*68b0*/  SEL R153, RZ, 0x7fff8, !P3 ;  /* 0x0007fff8ff997807 */ /* 0x000fe20005800000 */
[----:B---3--:R0:W-:Y:S01]  /*68c0*/  STS.U16 [R3+UR9+0xa000], R4 ;  /* 0x00a0000403007988 */ /* 0x0081e20008000409 */
[----:B------:R-:W-:-:S02]  /*68d0*/  ISETP.GT.U32.AND.EX P0, PT, R162, RZ, PT, P0 ;  /* 0x000000ffa200720c */ /* 0x000fc40003f04100 */
[----:B------:R-:W-:Y:S01]  /*68e0*/  SEL R173, RZ, 0x1, !P1 ;  /* 0x00000001ffad7807 */ /* 0x000fe20004800000 */
[----:B----4-:R0:W-:Y:S01]  /*68f0*/  STS.U16 [R3+UR9+0xa400], R6 ;  /* 0x00a4000603007988 */ /* 0x0101e20008000409 */
[----:B------:R-:W-:-:S03]  /*6900*/  ISETP.GT.U32.AND P3, PT, R55, R0, PT ;  /* 0x000000003700720c */ /* 0x000fc60003f64070 */
[----:B-----5:R0:W-:Y:S01]  /*6910*/  STS.U16 [R3+UR9+0xa800], R8 ;  /* 0x00a8000803007988 */ /* 0x0201e20008000409 */
[----:B------:R-:W-:-:S03]  /*6920*/  ISETP.GT.U32.AND P1, PT, R53, R0, PT ;  /* 0x000000003500720c */ /* 0x000fc60003f24070 */
[----:B------:R0:W-:Y:S01]  /*6930*/  STS.U16 [R3+UR9+0xac00], R10 ;  /* 0x00ac000a03007988 */ /* 0x0001e20008000409 */
[----:B------:R-:W-:-:S03]  /*6940*/  ISETP.GT.U32.AND.EX P6, PT, R42, RZ, PT, P6 ;  /* 0x000000ff2a00720c */ /* 0x000fc60003fc4160 */
[----:B------:R0:W-:Y:S04]  /*6950*/  STS.U16 [R3+UR9+0xb000], R12 ;  /* 0x00b0000c03007988 */ /* 0x0001e80008000409 */
[----:B------:R0:W-:Y:S04]  /*6960*/  STS.U16 [R3+UR9+0xb800], R16 ;  /* 0x00b8001003007988 */ /* 0x0001e80008000409 */
[----:B------:R0:W-:Y:S01]  /*6970*/  STS.U16 [R3+UR9+0xbc00], R18 ;  /* 0x00bc001203007988 */ /* 0x0001e20008000409 */
[----:B------:R-:W-:-:S03]  /*6980*/  SEL R145, RZ, 0x4, !P2 ;  /* 0x00000004ff917807 */ /* 0x000fc60005000000 */
        /* <DEDUP_REMOVED lines=8> */
[----:B------:R-:W-:Y:S01]  /*6a10*/  SEL R172, RZ, 0x1fffe, !P0 ;  /* 0x0001fffeffac7807 */ /* 0x000fe20004000000 */
[----:B------:R1:W-:Y:S06]  /*6a20*/  MEMBAR.ALL.CTA ;  /* 0x0000000000007992 */ /* 0x0003ec0000008000 */
[----:B-1----:R-:W-:Y:S04]  /*6a30*/  FENCE.VIEW.ASYNC.S ;  /* 0x00000000000073c6 */ /* 0x002fe80000000000 */
[----:B------:R-:W1:Y:S02]  /*6a40*/  FENCE.VIEW.ASYNC.S ;  /* 0x00000000000073c6 */ /* 0x000e640000000000 */
[----:B-1----:R0:W1:Y:S02]  /*6a50*/  @!UP2 SYNCS.EXCH.64 URZ, [UR9+0xe010], UR4 ;  /* 0x00e0100409ffa5b2 */ /* 0x0020640008000100 */
[----:B-1----:R-:W-:Y:S01]  /*6a60*/  BAR.SYNC.DEFER_BLOCKING 0x0 ;  /* 0x0000000000007b1d */ /* 0x002fe20000010000 */
[----:B------:R-:W-:-:S02]  /*6a70*/  ISETP.GT.U32.AND P2, PT, R41, R0, PT ;  /* 0x000000002900720c */ /* 0x000fc40003f44070 */
[-C--:B------:R-:W-:Y:S02]  /*6a80*/  ISETP.GT.U32.AND P0, PT, R43, R0.reuse, PT ;  /* 0x000000002b00720c */ /* 0x080fe40003f04070 */
[----:B------:R-:W-:Y:S02]  /*6a90*/  ISETP.GT.U32.AND.EX P3, PT, R48, RZ, PT, P3 ;  /* 0x000000ff3000720c */ /* 0x000fe40003f64130 */
[----:B------:R-:W-:Y:S02]  /*6aa0*/  SEL R150, RZ, 0x7fff8, !P6 ;  /* 0x0007fff8ff967807 */ /* 0x000fe40007000000 */
[----:B------:R-:W-:Y:S02]  /*6ab0*/  ISETP.GT.U32.AND.EX P1, PT, R46, RZ, PT, P1 ;  /* 0x000000ff2e00720c */ /* 0x000fe40003f24110 */
[----:B------:R-:W-:Y:S02]  /*6ac0*/  ISETP.GT.U32.AND P6, PT, R47, R0, PT ;  /* 0x000000002f00720c */ /* 0x000fe40003fc4070 */
[----:B------:R-:W-:-:S02]  /*6ad0*/  ISETP.GT.U32.AND.EX P2, PT, R34, RZ, PT, P2 ;  /* 0x000000ff2200720c */ /* 0x000fc40003f44120 */
[----:B------:R-:W-:Y:S02]  /*6ae0*/  SEL R160, RZ, 0x1, !P3 ;  /* 0x00000001ffa07807 */ /* 0x000fe40005800000 */
[----:B------:R-:W-:Y:S02]  /*6af0*/  ISETP.GT.U32.AND.EX P0, PT, R36, RZ, PT, P0 ;  /* 0x000000ff2400720c */ /* 0x000fe40003f04100 */
[----:B------:R-:W-:Y:S02]  /*6b00*/  SEL R161, RZ, 0x1fffe, !P1 ;  /* 0x0001fffeffa17807 */ /* 0x000fe40004800000 */
[-C--:B------:R-:W-:Y:S02]  /*6b10*/  ISETP.GT.U32.AND P3, PT, R45, R0.reuse, PT ;  /* 0x000000002d00720c */ /* 0x080fe40003f64070 */
[----:B------:R-:W-:Y:S02]  /*6b20*/  ISETP.GT.U32.AND P1, PT, R67, R0, PT ;  /* 0x000000004300720c */ /* 0x000fe40003f24070 */
[----:B------:R-:W-:-:S02]  /*6b30*/  ISETP.GT.U32.AND.EX P6, PT, R40, RZ, PT, P6 ;  /* 0x000000ff2800720c */ /* 0x000fc40003fc4160 */
[----:B------:R-:W-:Y:S02]  /*6b40*/  SEL R151, RZ, 0x7fff8, !P2 ;  /* 0x0007fff8ff977807 */ /* 0x000fe40005000000 */
[----:B------:R-:W-:Y:S02]  /*6b50*/  SEL R144, RZ, 0x4, !P0 ;  /* 0x00000004ff907807 */ /* 0x000fe40004000000 */
[-C--:B------:R-:W-:Y:S02]  /*6b60*/  ISETP.GT.U32.AND P2, PT, R159, R0.reuse, PT ;  /* 0x000000009f00720c */ /* 0x080fe40003f44070 */
[----:B------:R-:W-:Y:S02]  /*6b70*/  ISETP.GT.U32.AND P0, PT, R65, R0, PT ;  /* 0x000000004100720c */ /* 0x000fe40003f04070 */
[----:B------:R-:W-:Y:S02]  /*6b80*/  ISETP.GT.U32.AND.EX P3, PT, R38, RZ, PT, P3 ;  /* 0x000000ff2600720c */ /* 0x000fe40003f64130 */
[----:B------:R-:W-:-:S02]  /*6b90*/  SEL R159, RZ, 0x1, !P6 ;  /* 0x00000001ff9f7807 */ /* 0x000fc40007000000 */
[----:B------:R-:W-:Y:S02]  /*6ba0*/  ISETP.GT.U32.AND.EX P1, PT, R60, RZ, PT, P1 ;  /* 0x000000ff3c00720c */ /* 0x000fe40003f24110 */
[----:B------:R-:W-:Y:S02]  /*6bb0*/  ISETP.GT.U32.AND P6, PT, R147, R0, PT ;  /* 0x000000009300720c */ /* 0x000fe40003fc4070 */
[----:B------:R-:W-:Y:S02]  /*6bc0*/  SEL R156, RZ, 0x1fffe, !P3 ;  /* 0x0001fffeff9c7807 */ /* 0x000fe40005800000 */
[----:B------:R-:W-:Y:S02]  /*6bd0*/  ISETP.GT.U32.AND.EX P0, PT, R58, RZ, PT, P0 ;  /* 0x000000ff3a00720c */ /* 0x000fe40003f04100 */
[----:B------:R-:W-:Y:S02]  /*6be0*/  ISETP.GT.U32.AND.EX P2, PT, R64, RZ, PT, P2 ;  /* 0x000000ff4000720c */ /* 0x000fe40003f44120 */
[----:B------:R-:W-:-:S02]  /*6bf0*/  SEL R147, RZ, 0x4, !P1 ;  /* 0x00000004ff937807 */ /* 0x000fc40004800000 */
[-C--:B------:R-:W-:Y:S02]  /*6c00*/  ISETP.GT.U32.AND P3, PT, R59, R0.reuse, PT ;  /* 0x000000003b00720c */ /* 0x080fe40003f64070 */
[-C--:B------:R-:W-:Y:S02]  /*6c10*/  ISETP.GT.U32.AND P1, PT, R57, R0.reuse, PT ;  /* 0x000000003900720c */ /* 0x080fe40003f24070 */
[----:B------:R-:W-:Y:S02]  /*6c20*/  ISETP.GT.U32.AND.EX P6, PT, R62, RZ, PT, P6 ;  /* 0x000000ff3e00720c */ /* 0x000fe40003fc4160 */
[----:B------:R-:W-:Y:S02]  /*6c30*/  SEL R148, RZ, 0x7fff8, !P0 ;  /* 0x0007fff8ff947807 */ /* 0x000fe40004000000 */
[----:B------:R-:W-:Y:S02]  /*6c40*/  SEL R158, RZ, 0x1, !P2 ;  /* 0x00000001ff9e7807 */ /* 0x000fe40005000000 */
[----:B------:R-:W-:-:S02]  /*6c50*/  ISETP.GT.U32.AND P0, PT, R63, R0, PT ;  /* 0x000000003f00720c */ /* 0x000fc40003f04070 */
[----:B------:R-:W-:Y:S02]  /*6c60*/  ISETP.GT.U32.AND P2, PT, R61, R0, PT ;  /* 0x000000003d00720c */ /* 0x000fe40003f44070 */
[----:B------:R-:W-:Y:S02]  /*6c70*/  ISETP.GT.U32.AND.EX P3, PT, R52, RZ, PT, P3 ;  /* 0x000000ff3400720c */ /* 0x000fe40003f64130 */
[----:B------:R-:W-:Y:S02]  /*6c80*/  ISETP.GT.U32.AND.EX P1, PT, R50, RZ, PT, P1 ;  /* 0x000000ff3200720c */ /* 0x000fe40003f24110 */
[----:B------:R-:W-:Y:S01]  /*6c90*/  SEL R203, RZ, 0x1fffe, !P6 ;  /* 0x0001fffeffcb7807 */ /* 0x000fe20007000000 */
[----:B0-----:R-:W-:Y:S10]  /*6ca0*/  BRA.U UP1, `(.L_x_16) ;  /* 0x0000000101887547 */ /* 0x001ff4000b800000 */
[----:B------:R-:W-:Y:S02]  /*6cb0*/  UIADD3 UR6, UPT, UPT, UR8, 0xc0, URZ ;  /* 0x000000c008067890 */ /* 0x000fe4000fffe0ff */
[----:B------:R-:W-:Y:S02]  /*6cc0*/  UIADD3 UR68, UPT, UPT, UR8, 0xc0, URZ ;  /* 0x000000c008447890 */ /* 0x000fe4000fffe0ff */
[----:B------:R-:W-:Y:S01]  /*6cd0*/  UIADD3 UR69, UPT, UPT, UR8, 0xc0, URZ ;  /* 0x000000c008457890 */ /* 0x000fe2000fffe0ff */
[----:B------:R-:W-:Y:S01]  /*6ce0*/  UMOV UR24, 0x0 ;  /* 0x0000000000187882 */ /* 0x000fe20000000000 */
[----:B------:R-:W-:Y:S01]  /*6cf0*/  UMOV UR25, 0x8108490 ;  /* 0x0810849000197882 */ /* 0x000fe20000000000 */
[----:B------:R-:W-:Y:S01]  /*6d00*/  UMOV UR29, 0x40004040 ;  /* 0x40004040001d7882 */ /* 0x000fe20000000000 */
[----:B------:R-:W-:Y:S01]  /*6d10*/  UIADD3 UR70, UPT, UPT, UR8, 0xc0, URZ ;  /* 0x000000c008467890 */ /* 0x000fe2000fffe0ff */
[----:B------:R0:W-:Y:S01]  /*6d20*/  UTCHMMA gdesc[UR28], gdesc[UR12], tmem[UR10], tmem[UR24], idesc[UR25], !UPT ;  /* 0x00ff180c1c0075ea */ /* 0x0001e2000f80000a */
[----:B------:R-:W-:Y:S01]  /*6d30*/  UIADD3 UR4, UPT, UPT, UR9, 0xe010, URZ ;  /* 0x0000e01009047890 */ /* 0x000fe2000fffe0ff */
[----:B------:R-:W-:Y:S01]  /*6d40*/  UMOV UR26, 0x0 ;  /* 0x00000000001a7882 */ /* 0x000fe20000000000 */
[----:B------:R-:W-:Y:S01]  /*6d50*/  UMOV UR27, 0x8108490 ;  /* 0x08108490001b7882 */ /* 0x000fe20000000000 */
[----:B------:R-:W-:Y:S01]  /*6d60*/  UMOV UR56, 0x0 ;  /* 0x0000000000387882 */ /* 0x000fe20000000000 */
[----:B------:R-:W-:Y:S01]  /*6d70*/  UMOV UR57, 0x8108490 ;  /* 0x0810849000397882 */ /* 0x000fe20000000000 */
        /* <DEDUP_REMOVED lines=11> */
[----:B------:R-:W-:Y:S01]  /*6e30*/  UMOV UR5, URZ ;  /* 0x000000ff00057c82 */ /* 0x000fe20008000000 */
[----:B------:R0:W-:Y:S01]  /*6e40*/  UTCHMMA gdesc[UR38], gdesc[UR12], tmem[UR6], tmem[UR60], idesc[UR61], !UPT ;  /* 0x00ff3c0c260075ea */ /* 0x0001e2000f800006 */
[----:B------:R-:W-:Y:S01]  /*6e50*/  UMOV UR66, 0x0 ;  /* 0x0000000000427882 */ /* 0x000fe20000000000 */
[----:B------:R-:W-:Y:S01]  /*6e60*/  UMOV UR67, 0x8108490 ;  /* 0x0810849000437882 */ /* 0x000fe20000000000 */
[----:B------:R0:W-:Y:S01]  /*6e70*/  UTCHMMA gdesc[UR40], gdesc[UR16], tmem[UR68], tmem[UR62], idesc[UR63], UPT ;  /* 0x00ff3e10280075ea */ /* 0x0001e2000b800044 */
[----:B------:R-:W-:Y:S01]  /*6e80*/  UMOV UR4, UR4 ;  /* 0x0000000400047c82 */ /* 0x000fe20008000000 */
[----:B------:R0:W-:Y:S01]  /*6e90*/  UTCHMMA gdesc[UR42], gdesc[UR48], tmem[UR69], tmem[UR64], idesc[UR65], UPT ;  /* 0x00ff40302a0075ea */ /* 0x0001e2000b800045 */
[----:B------:R0:W-:Y:S01]  /*6ea0*/  UTCHMMA gdesc[UR44], gdesc[UR50], tmem[UR70], tmem[UR66], idesc[UR67], UPT ;  /* 0x00ff42322c0075ea */ /* 0x0001e2000b800046 */
[----:B------:R0:W-:Y:S01]  /*6eb0*/  UTCBAR [UR4], URZ ;  /* 0x000000ff040073e9 */ /* 0x0001e200080000ff */
[----:B------:R-:W-:Y:S01]  /*6ec0*/  NOP ;  /* 0x0000000000007918 */ /* 0x000fe20000000000 */
.L_x_16:
[----:B------:R-:W1:Y:S01]  /*6ed0*/  SYNCS.PHASECHK.TRANS64.TRYWAIT P6, [UR9+0xe010], RZ ;  /* 0x00e010ffff0075a7 */ /* 0x000e6200080c1109 */
[----:B------:R-:W-:Y:S02]  /*6ee0*/  SEL R162, RZ, 0x4, !P3 ;  /* 0x00000004ffa27807 */ /* 0x000fe40005800000 */
[----:B------:R-:W-:Y:S02]  /*6ef0*/  SEL R165, RZ, 0x7fff8, !P1 ;  /* 0x0007fff8ffa57807 */ /* 0x000fe40004800000 */
[-C--:B------:R-:W-:Y:S02]  /*6f00*/  ISETP.GT.U32.AND P3, PT, R27, R0.reuse, PT ;  /* 0x000000001b00720c */ /* 0x080fe40003f64070 */
[----:B------:R-:W-:Y:S02]  /*6f10*/  ISETP.GT.U32.AND P1, PT, R25, R0, PT ;  /* 0x000000001900720c */ /* 0x000fe40003f24070 */
[----:B------:R-:W-:Y:S02]  /*6f20*/  ISETP.GT.U32.AND.EX P0, PT, R56, RZ, PT, P0 ;  /* 0x000000ff3800720c */ /* 0x000fe40003f04100 */
[----:B------:R-:W-:-:S02]  /*6f30*/  ISETP.GT.U32.AND.EX P2, PT, R54, RZ, PT, P2 ;  /* 0x000000ff3600720c */ /* 0x000fc40003f44120 */
[----:B------:R-:W-:Y:S02]  /*6f40*/  ISETP.GT.U32.AND.EX P3, PT, R30, RZ, PT, P3 ;  /* 0x000000ff1e00720c */ /* 0x000fe40003f64130 */
[----:B------:R-:W-:Y:S02]  /*6f50*/  ISETP.GT.U32.AND.EX P1, PT, R28, RZ, PT, P1 ;  /* 0x000000ff1c00720c */ /* 0x000fe40003f24110 */
[----:B------:R-:W-:Y:S02]  /*6f60*/  SEL R199, RZ, 0x1, !P0 ;  /* 0x00000001ffc77807 */ /* 0x000fe40004000000 */
[----:B------:R-:W-:Y:S02]  /*6f70*/  SEL R180, RZ, 0x1fffe, !P2 ;  /* 0x0001fffeffb47807 */ /* 0x000fe40005000000 */
[----:B------:R-:W-:Y:S02]  /*6f80*/  SEL R163, RZ, 0x4, !P3 ;  /* 0x00000004ffa37807 */ /* 0x000fe40005800000 */
[----:B------:R-:W-:-:S02]  /*6f90*/  SEL R164, RZ, 0x7fff8, !P1 ;  /* 0x0007fff8ffa47807 */ /* 0x000fc40004800000 */
[-C--:B------:R-:W-:Y:S02]  /*6fa0*/  ISETP.GT.U32.AND P0, PT, R39, R0.reuse, PT ;  /* 0x000000002700720c */ /* 0x080fe40003f04070 */
[-C--:B------:R-:W-:Y:S02]  /*6fb0*/  ISETP.GT.U32.AND P2, PT, R35, R0.reuse, PT ;  /* 0x000000002300720c */ /* 0x080fe40003f44070 */
        /* <DEDUP_REMOVED lines=13> */
[----:B------:R-:W-:Y:S01]  /*7090*/  ISETP.GT.U32.AND P1, PT, R11, R0, PT ;  /* 0x000000000b00720c */ /* 0x000fe20003f24070 */
[----:B-1----:R-:W-:-:S12]  /*70a0*/  @!P6 BRA `(.L_x_17) ;  /* 0x0000005c007ce947 */ /* 0x002fd80003800000 */
.L_x_25:
[-C--:B------:R-:W-:Y:S01]  /*70b0*/  ISETP.GT.U32.AND P6, PT, R9, R0.reuse, PT ;  /* 0x000000000900720c */ /* 0x080fe20003fc4070 */
[----:B------:R-:W-:Y:S01]  /*70c0*/  BAR.SYNC.DEFER_BLOCKING 0x0 ;  /* 0x0000000000007b1d */ /* 0x000fe20000010000 */
[----:B------:R-:W-:Y:S01]  /*70d0*/  ISETP.GT.U32.AND.EX P2, PT, R20, RZ, PT, P2 ;  /* 0x000000ff1400720c */ /* 0x000fe20003f44120 */
[----:B------:R-:W-:Y:S01]  /*70e0*/  IMAD.IADD R156, R159, 0x1, R156 ;  /* 0x000000019f9c7824 */ /* 0x000fe200078e029c */
[----:B------:R-:W-:Y:S01]  /*70f0*/  ISETP.GT.U32.AND.EX P3, PT, R184, RZ, PT, P3 ;  /* 0x000000ffb800720c */ /* 0x000fe20003f64130 */
[----:B------:R-:W-:Y:S01]  /*7100*/  IMAD.IADD R182, R197, 0x1, R182 ;  /* 0x00000001c5b67824 */ /* 0x000fe200078e02b6 */
[----:B------:R-:W-:Y:S01]  /*7110*/  SEL R184, RZ, 0x1, !P2 ;  /* 0x00000001ffb87807 */ /* 0x000fe20005000000 */
[----:B------:R-:W-:Y:S01]  /*7120*/  IMAD.IADD R177, R177, 0x1, R178 ;  /* 0x00000001b1b17824 */ /* 0x000fe200078e02b2 */
[-C--:B------:R-:W-:Y:S01]  /*7130*/  ISETP.GT.U32.AND P2, PT, R205, R0.reuse, PT ;  /* 0x00000000cd00720c */ /* 0x080fe20003f44070 */
[----:B------:R-:W1:Y:S01]  /*7140*/  LDTM.x64 R4, tmem[UR11+0x80] ;  /* 0x0000800b000479ee */ /* 0x000e620008340000 */
[----:B------:R-:W-:Y:S01]  /*7150*/  SEL R205, RZ, 0x1fffe, !P3 ;  /* 0x0001fffeffcd7807 */ /* 0x000fe20005800000 */
[----:B------:R-:W-:Y:S01]  /*7160*/  IMAD.IADD R160, R160, 0x1, R161 ;  /* 0x00000001a0a07824 */ /* 0x000fe200078e02a1 */
[-C--:B------:R-:W-:Y:S01]  /*7170*/  ISETP.GT.U32.AND P3, PT, R221, R0.reuse, PT ;  /* 0x00000000dd00720c */ /* 0x080fe20003f64070 */
[----:B------:R-:W-:Y:S01]  /*7180*/  IMAD.IADD R175, R175, 0x1, R176 ;  /* 0x00000001afaf7824 */ /* 0x000fe200078e02b0 */
[----:B------:R-:W-:Y:S01]  /*7190*/  ISETP.GT.U32.AND.EX P1, PT, R225, RZ, PT, P1 ;  /* 0x000000ffe100720c */ /* 0x000fe20003f24110 */
[----:B------:R-:W-:Y:S01]  /*71a0*/  IMAD.IADD R158, R158, 0x1, R203 ;  /* 0x000000019e9e7824 */ /* 0x000fe200078e02cb */
[----:B------:R-:W-:Y:S01]  /*71b0*/  ISETP.GT.U32.AND.EX P3, PT, R170, RZ, PT, P3 ;  /* 0x000000ffaa00720c */ /* 0x000fe20003f64130 */
[----:B------:R-:W-:Y:S01]  /*71c0*/  IMAD.IADD R184, R184, 0x1, R205 ;  /* 0x00000001b8b87824 */ /* 0x000fe200078e02cd */
[----:B------:R-:W-:Y:S01]  /*71d0*/  ISETP.GT.U32.AND.EX P6, PT, R168, RZ, PT, P6 ;  /* 0x000000ffa800720c */ /* 0x000fe20003fc4160 */
[----:B------:R-:W-:Y:S01]  /*71e0*/  IMAD.IADD R172, R173, 0x1, R172 ;  /* 0x00000001adac7824 */ /* 0x000fe200078e02ac */
[----:B------:R-:W-:Y:S01]  /*71f0*/  SEL R170, RZ, 0x4, !P3 ;  /* 0x00000004ffaa7807 */ /* 0x000fe20005800000 */
[----:B------:R-:W-:Y:S01]  /*7200*/  IMAD.U32 R143, R143, -0x80000000, RZ ;  /* 0x800000008f8f7824 */ /* 0x000fe200078e00ff */
[----:B------:R-:W-:-:S02]  /*7210*/  ISETP.GT.U32.AND P3, PT, R171, R0, PT ;  /* 0x00000000ab00720c */ /* 0x000fc40003f64070 */
[----:B------:R-:W-:Y:S01]  /*7220*/  SEL R168, RZ, 0x4, !P1 ;  /* 0x00000004ffa87807 */ /* 0x000fe20004800000 */
[----:B------:R-:W2:Y:S01]  /*7230*/  @!P5 SYNCS.CCTL.IV [UR9+0xe010] ;  /* 0x00e01000ff00d9b1 */ /* 0x000ea20008000009 */
[----:B------:R-:W-:Y:S01]  /*7240*/  ISETP.GT.U32.AND.EX P3, PT, R188, RZ, PT, P3 ;  /* 0x000000ffbc00720c */ /* 0x000fe20003f64130 */
[----:B------:R-:W-:Y:S01]  /*7250*/  NOP ;  /* 0x0000000000007918 */ /* 0x000fe20000000000 */
[-C--:B------:R-:W-:Y:S02]  /*7260*/  ISETP.GT.U32.AND P1, PT, R169, R0.reuse, PT ;  /* 0x00000000a900720c */ /* 0x080fe40003f24070 */
[----:B------:R-:W-:Y:S02]  /*7270*/  ISETP.GT.U32.AND.EX P2, PT, R224, RZ, PT, P2 ;  /* 0x000000ffe000720c */ /* 0x000fe40003f44120 */
[----:B------:R-:W-:Y:S01]  /*7280*/  ISETP.GT.U32.AND.EX P1, PT, R186, RZ, PT, P1 ;  /* 0x000000ffba00720c */ /* 0x000fe20003f24110 */
[----:B-1----:R-:W-:Y:S01]  /*7290*/  FMUL R5, R5, UR31 ;  /* 0x0000001f05057c20 */ /* 0x002fe20008400000 */
[----:B------:R-:W-:Y:S01]  /*72a0*/  FMUL R7, R7, UR31 ;  /* 0x0000001f07077c20 */ /* 0x000fe20008400000 */
[----:B------:R-:W-:Y:S01]  /*72b0*/  FMUL R9, R9, UR31 ;  /* 0x0000001f09097c20 */ /* 0x000fe20008400000 */
[----:B------:R-:W-:Y:S01]  /*72c0*/  SEL R171, RZ, 0x7fff8, !P1 ;  /* 0x0007fff8ffab7807 */ /* 0x000fe20004800000 */
[----:B------:R-:W-:Y:S01]  /*72d0*/  FMUL R14, R14, UR31 ;  /* 0x0000001f0e0e7c20 */ /* 0x000fe20008400000 */
[----:B------:R-:W-:Y:S01]  /*72e0*/  FSEL R5, R5, -INF , !P3 ;  /* 0xff80000005057808 */ /* 0x000fe20005800000 */
[----:B------:R-:W-:Y:S01]  /*72f0*/  FMUL R16, R16, UR31 ;  /* 0x0000001f10107c20 */ /* 0x000fe20008400000 */
[-C--:B------:R-:W-:Y:S01]  /*7300*/  ISETP.GT.U32.AND P3, PT, R211, R0.reuse, PT ;  /* 0x00000000d300720c */ /* 0x080fe20003f64070 */
[----:B------:R-:W-:Y:S01]  /*7310*/  FMUL R6, R6, UR31 ;  /* 0x0000001f06067c20 */ /* 0x000fe20008400000 */
[----:B------:R-:W-:Y:S01]  /*7320*/  SEL R169, RZ, 0x7fff8, !P6 ;  /* 0x0007fff8ffa97807 */ /* 0x000fe20007000000 */
[----:B------:R-:W-:Y:S01]  /*7330*/  FMUL R11, R11, UR31 ;  /* 0x0000001f0b0b7c20 */ /* 0x000fe20008400000 */
[----:B------:R-:W-:Y:S01]  /*7340*/  ISETP.GT.U32.AND.EX P3, PT, R190, RZ, PT, P3 ;  /* 0x000000ffbe00720c */ /* 0x000fe20003f64130 */
[----:B------:R-:W-:Y:S01]  /*7350*/  FMUL R8, R8, UR31 ;  /* 0x0000001f08087c20 */ /* 0x000fe20008400000 */
[-C--:B------:R-:W-:Y:S01]  /*7360*/  ISETP.GT.U32.AND P1, PT, R215, R0.reuse, PT ;  /* 0x00000000d700720c */ /* 0x080fe20003f24070 */
[----:B------:R-:W-:Y:S01]  /*7370*/  FMUL R13, R13, UR31 ;  /* 0x0000001f0d0d7c20 */ /* 0x000fe20008400000 */
[----:B------:R-:W-:Y:S01]  /*7380*/  FSEL R7, R7, -INF , !P3 ;  /* 0xff80000007077808 */ /* 0x000fe20005800000 */
[----:B------:R-:W-:Y:S01]  /*7390*/  FMUL R10, R10, UR31 ;  /* 0x0000001f0a0a7c20 */ /* 0x000fe20008400000 */
[-C--:B------:R-:W-:Y:S01]  /*73a0*/  ISETP.GT.U32.AND P3, PT, R201, R0.reuse, PT ;  /* 0x00000000c900720c */ /* 0x080fe20003f64070 */
[----:B------:R-:W-:Y:S01]  /*73b0*/  FMUL R15, R15, UR31 ;  /* 0x0000001f0f0f7c20 */ /* 0x000fe20008400000 */
[-C--:B------:R-:W-:Y:S01]  /*73c0*/  ISETP.GT.U32.AND P6, PT, R219, R0.reuse, PT ;  /* 0x00000000db00720c */ /* 0x080fe20003fc4070 */
[----:B------:R-:W-:Y:S01]  /*73d0*/  FMUL R12, R12, UR31 ;  /* 0x0000001f0c0c7c20 */ /* 0x000fe20008400000 */
[----:B------:R-:W-:Y:S01]  /*73e0*/  ISETP.GT.U32.AND.EX P3, PT, R214, RZ, PT, P3 ;  /* 0x000000ffd600720c */ /* 0x000fe20003f64130 */
[----:B------:R-:W-:Y:S01]  /*73f0*/  FMUL R18, R18, UR31 ;  /* 0x0000001f12127c20 */ /* 0x000fe20008400000 */
[----:B------:R-:W-:Y:S01]  /*7400*/  SEL R186, RZ, 0x1fffe, !P2 ;  /* 0x0001fffeffba7807 */ /* 0x000fe20005000000 */
        /* <DEDUP_REMOVED lines=9> */
[----:B------:R-:W-:Y:S01]  /*74a0*/  ISETP.GT.U32.AND.EX P1, PT, R200, RZ, PT, P1 ;  /* 0x000000ffc800720c */ /* 0x000fe20003f24110 */
[----:B------:R-:W-:Y:S01]  /*74b0*/  FMUL R22, R22, UR31 ;  /* 0x0000001f16167c20 */ /* 0x000fe20008400000 */
[----:B------:R-:W-:Y:S01]  /*74c0*/  FSEL R14, R14, -INF , !P3 ;  /* 0xff8000000e0e7808 */ /* 0x000fe20005800000 */
[----:B------:R-:W-:Y:S01]  /*74d0*/  FMUL R26, R26, UR31 ;  /* 0x0000001f1a1a7c20 */ /* 0x000fe20008400000 */
[----:B------:R-:W-:Y:S01]  /*74e0*/  ISETP.GT.U32.AND.EX P6, PT, R223, RZ, PT, P6 ;  /* 0x000000ffdf00720c */ /* 0x000fe20003fc4160 */
[----:B------:R-:W-:Y:S01]  /*74f0*/  FMUL R25, R25, UR31 ;  /* 0x0000001f19197c20 */ /* 0x000fe20008400000 */
[-C--:B------:R-:W-:Y:S01]  /*7500*/  ISETP.GT.U32.AND P3, PT, R183, R0.reuse, PT ;  /* 0x00000000b700720c */ /* 0x080fe20003f64070 */
[----:B------:R-:W-:Y:S01]  /*7510*/  FMUL R27, R27, UR31 ;  /* 0x0000001f1b1b7c20 */ /* 0x000fe20008400000 */
[----:B------:R-:W-:Y:S01]  /*7520*/  ISETP.GT.U32.AND.EX P2, PT, R222, RZ, PT, P2 ;  /* 0x000000ffde00720c */ /* 0x000fe20003f44120 */
[----:B------:R-:W-:Y:S01]  /*7530*/  FMUL R28, R28, UR31 ;  /* 0x0000001f1c1c7c20 */ /* 0x000fe20008400000 */
[----:B------:R-:W-:Y:S01]  /*7540*/  SEL R159, RZ, 0x1, !P1 ;  /* 0x00000001ff9f7807 */ /* 0x000fe20004800000 */
[----:B------:R-:W-:Y:S01]  /*7550*/  FMUL R29, R29, UR31 ;  /* 0x0000001f1d1d7c20 */ /* 0x000fe20008400000 */
[----:B------:R-:W-:Y:S01]  /*7560*/  SEL R188, RZ, 0x1, !P6 ;  /* 0x00000001ffbc7807 */ /* 0x000fe20007000000 */
[----:B------:R-:W-:Y:S01]  /*7570*/  FMUL R32, R32, UR31 ;  /* 0x0000001f20207c20 */ /* 0x000fe20008400000 */
[----:B------:R-:W-:Y:S01]  /*7580*/  ISETP.GT.U32.AND.EX P3, PT, R204, RZ, PT, P3 ;  /* 0x000000ffcc00720c */ /* 0x000fe20003f64130 */
[----:B------:R-:W-:Y:S01]  /*7590*/  IMAD.IADD R159, R159, 0x1, R186 ;  /* 0x000000019f9f7824 */ /* 0x000fe200078e02ba */
[-C--:B------:R-:W-:Y:S01]  /*75a0*/  ISETP.GT.U32.AND P6, PT, R207, R0.reuse, PT ;  /* 0x00000000cf00720c */ /* 0x080fe20003fc4070 */
[----:B------:R-:W-:Y:S01]  /*75b0*/  FMUL R4, R4, UR31 ;  /* 0x0000001f04047c20 */ /* 0x000fe20008400000 */
[----:B------:R-:W-:Y:S01]  /*75c0*/  SEL R207, RZ, 0x1fffe, !P2 ;  /* 0x0001fffeffcf7807 */ /* 0x000fe20005000000 */
[----:B------:R-:W-:Y:S01]  /*75d0*/  FMUL R35, R35, UR31 ;  /* 0x0000001f23237c20 */ /* 0x000fe20008400000 */
[----:B------:R-:W-:Y:S01]  /*75e0*/  ISETP.GT.U32.AND.EX P0, PT, R206, RZ, PT, P0 ;  /* 0x000000ffce00720c */ /* 0x000fe20003f04100 */
[----:B------:R-:W-:Y:S01]  /*75f0*/  FMUL R45, R45, UR31 ;  /* 0x0000001f2d2d7c20 */ /* 0x000fe20008400000 */
[-C--:B------:R-:W-:Y:S01]  /*7600*/  ISETP.GT.U32.AND P2, PT, R213, R0.reuse, PT ;  /* 0x00000000d500720c */ /* 0x080fe20003f44070 */
[----:B------:R-:W-:Y:S01]  /*7610*/  IMAD.IADD R188, R188, 0x1, R207 ;  /* 0x00000001bcbc7824 */ /* 0x000fe200078e02cf */
[----:B------:R-:W-:Y:S01]  /*7620*/  FSEL R16, R16, -INF , !P3 ;  /* 0xff80000010107808 */ /* 0x000fe20005800000 */
[----:B------:R-:W-:Y:S01]  /*7630*/  FMUL R46, R46, UR31 ;  /* 0x0000001f2e2e7c20 */ /* 0x000fe20008400000 */
[----:B------:R-:W-:Y:S01]  /*7640*/  ISETP.GT.U32.AND P3, PT, R179, R0, PT ;  /* 0x00000000b300720c */ /* 0x000fe20003f64070 */
[----:B------:R-:W-:Y:S01]  /*7650*/  FMUL R47, R47, UR31 ;  /* 0x0000001f2f2f7c20 */ /* 0x000fe20008400000 */
[----:B------:R-:W-:Y:S01]  /*7660*/  SEL R179, RZ, 0x1, !P0 ;  /* 0x00000001ffb37807 */ /* 0x000fe20004000000 */
[----:B------:R-:W-:Y:S01]  /*7670*/  FMUL R49, R49, UR31 ;  /* 0x0000001f31317c20 */ /* 0x000fe20008400000 */
[----:B------:R-:W-:-:S02]  /*7680*/  ISETP.GT.U32.AND.EX P2, PT, R192, RZ, PT, P2 ;  /* 0x000000ffc000720c */ /* 0x000fc40003f44120 */
[----:B------:R-:W-:Y:S02]  /*7690*/  LOP3.LUT R182, R182, 0x3, RZ, 0xc0, !PT ;  /* 0x00000003b6b67812 */ /* 0x000fe400078ec0ff */
[----:B------:R-:W-:Y:S02]  /*76a0*/  LOP3.LUT R159, R159, 0x3, RZ, 0xc0, !PT ;  /* 0x000000039f9f7812 */ /* 0x000fe400078ec0ff */
[----:B------:R-:W-:Y:S02]  /*76b0*/  IADD3 R174, PT, PT, R179, R174, RZ ;  /* 0x000000aeb3ae7210 */ /* 0x000fe40007ffe0ff */
[----:B------:R-:W-:Y:S02]  /*76c0*/  LOP3.LUT R177, R177, 0x3, RZ, 0xc0, !PT ;  /* 0x00000003b1b17812 */ /* 0x000fe400078ec0ff */
[----:B------:R-:W-:Y:S02]  /*76d0*/  FSEL R6, R6, -INF , !P2 ;  /* 0xff80000006067808 */ /* 0x000fe40005000000 */
[----:B------:R-:W-:-:S02]  /*76e0*/  LOP3.LUT R160, R160, 0x3, RZ, 0xc0, !PT ;  /* 0x00000003a0a07812 */ /* 0x000fc400078ec0ff */
[----:B------:R-:W-:Y:S02]  /*76f0*/  IADD3 R163, PT, PT, R182, R164, R163 ;  /* 0x000000a4b6a37210 */ /* 0x000fe40007ffe0a3 */
[----:B------:R-:W-:Y:S02]  /*7700*/  ISETP.GT.U32.AND P2, PT, R209, R0, PT ;  /* 0x00000000d100720c */ /* 0x000fe40003f44070 */
[----:B------:R-:W-:Y:S01]  /*7710*/  LOP3.LUT R188, R188, 0x3, RZ, 0xc0, !PT ;  /* 0x00000003bcbc7812 */ /* 0x000fe200078ec0ff */
[----:B------:R-:W-:Y:S01]  /*7720*/  IMAD.SHL.U32 R163, R163, 0x100, RZ ;  /* 0x00000100a3a37824 */ /* 0x000fe200078e00ff */
[----:B------:R-:W-:Y:S02]  /*7730*/  IADD3 R159, PT, PT, R159, R169, R168 ;  /* 0x000000a99f9f7210 */ /* 0x000fe40007ffe0a8 */
[----:B------:R-:W-:Y:S02]  /*7740*/  LOP3.LUT R175, R175, 0x3, RZ, 0xc0, !PT ;  /* 0x00000003afaf7812 */ /* 0x000fe400078ec0ff */
[----:B------:R-:W-:Y:S01]  /*7750*/  IADD3 R154, PT, PT, R177, R157, R154 ;  /* 0x0000009db19a7210 */ /* 0x000fe20007ffe09a */
[----:B------:R-:W-:Y:S01]  /*7760*/  FMUL R157, R17, UR31 ;  /* 0x0000001f119d7c20 */ /* 0x000fe20008400000 */
[----:B------:R-:W-:-:S02]  /*7770*/  LOP3.LUT R174, R174, 0x3, RZ, 0xc0, !PT ;  /* 0x00000003aeae7812 */ /* 0x000fc400078ec0ff */
[----:B------:R-:W-:Y:S02]  /*7780*/  IADD3 R180, PT, PT, R199, R180, RZ ;  /* 0x000000b4c7b47210 */ /* 0x000fe40007ffe0ff */
[----:B------:R-:W-:Y:S02]  /*7790*/  LOP3.LUT R156, R156, 0x3, RZ, 0xc0, !PT ;  /* 0x000000039c9c7812 */ /* 0x000fe400078ec0ff */
[----:B------:R-:W-:Y:S02]  /*77a0*/  IADD3 R145, PT, PT, R160, R150, R145 ;  /* 0x00000096a0917210 */ /* 0x000fe40007ffe091 */
[----:B------:R-:W-:Y:S02]  /*77b0*/  LOP3.LUT R158, R158, 0x3, RZ, 0xc0, !PT ;  /* 0x000000039e9e7812 */ /* 0x000fe400078ec0ff */
[----:B------:R-:W-:Y:S02]  /*77c0*/  ISETP.GT.U32.AND.EX P2, PT, R218, RZ, PT, P2 ;  /* 0x000000ffda00720c */ /* 0x000fe40003f44120 */
[----:B------:R-:W-:-:S02]  /*77d0*/  LOP3.LUT R184, R184, 0x3, RZ, 0xc0, !PT ;  /* 0x00000003b8b87812 */ /* 0x000fc400078ec0ff */
[----:B------:R-:W-:Y:S02]  /*77e0*/  IADD3 R170, PT, PT, R188, R171, R170 ;  /* 0x000000abbcaa7210 */ /* 0x000fe40007ffe0aa */
[----:B------:R-:W-:Y:S02]  /*77f0*/  LOP3.LUT R159, R159, 0xf, RZ, 0xc0, !PT ;  /* 0x0000000f9f9f7812 */ /* 0x000fe400078ec0ff */
[----:B------:R-:W-:Y:S01]  /*7800*/  IADD3 R155, PT, PT, R175, R155, R142 ;  /* 0x0000009baf9b7210 */ /* 0x000fe20007ffe08e */
[----:B------:R-:W-:Y:S01]  /*7810*/  IMAD.SHL.U32 R142, R154, 0x100, RZ ;  /* 0x000001009a8e7824 */ /* 0x000fe200078e00ff */
[----:B------:R-:W-:Y:S02]  /*7820*/  LOP3.LUT R172, R172, 0x3, RZ, 0xc0, !PT ;  /* 0x00000003acac7812 */ /* 0x000fe400078ec0ff */
[----:B------:R-:W-:Y:S02]  /*7830*/  IADD3 R149, PT, PT, R174, R152, R149 ;  /* 0x00000098ae957210 */ /* 0x000fe40007ffe095 */
[----:B------:R-:W-:Y:S01]  /*7840*/  IADD3 R151, PT, PT, R156, R151, R144 ;  /* 0x000000979c977210 */ /* 0x000fe20007ffe090 */
[----:B------:R-:W-:Y:S01]  /*7850*/  IMAD.SHL.U32 R144, R145, 0x100, RZ ;  /* 0x0000010091907824 */ /* 0x000fe200078e00ff */
[----:B------:R-:W-:-:S02]  /*7860*/  LOP3.LUT R180, R180, 0x3, RZ, 0xc0, !PT ;  /* 0x00000003b4b47812 */ /* 0x000fc400078ec0ff */
[----:B------:R-:W-:Y:S02]  /*7870*/  IADD3 R147, PT, PT, R158, R148, R147 ;  /* 0x000000949e937210 */ /* 0x000fe40007ffe093 */
[----:B------:R-:W-:Y:S02]  /*7880*/  FSEL R11, R11, -INF , !P2 ;  /* 0xff8000000b0b7808 */ /* 0x000fe40005000000 */
[----:B------:R-:W-:Y:S02]  /*7890*/  ISETP.GT.U32.AND P2, PT, R189, R0, PT ;  /* 0x00000000bd00720c */ /* 0x000fe40003f44070 */
[----:B------:R-:W-:Y:S02]  /*78a0*/  IADD3 R166, PT, PT, R184, R167, R166 ;  /* 0x000000a7b8a67210 */ /* 0x000fe40007ffe0a6 */
[----:B------:R-:W-:Y:S02]  /*78b0*/  LOP3.LUT R145, R163, 0xf00, RZ, 0xe2, !PT ;  /* 0x00000f00a3917812 */ /* 0x000fe400078ee2ff */
[----:B------:R-:W-:-:S02]  /*78c0*/  LEA R159, R170, R159, 0x4 ;  /* 0x0000009faa9f7211 */ /* 0x000fc400078e20ff */
[----:B------:R-:W-:Y:S01]  /*78d0*/  ISETP.GT.U32.AND.EX P6, PT, R220, RZ, PT, P6 ;  /* 0x000000ffdc00720c */ /* 0x000fe20003fc4160 */
[----:B------:R-:W-:Y:S01]  /*78e0*/  IMAD R166, R166, 0x1000, R145 ;  /* 0x00001000a6a67824 */ /* 0x000fe200078e0291 */
[----:B------:R-:W-:Y:S02]  /*78f0*/  IADD3 R146, PT, PT, R172, R153, R146 ;  /* 0x00000099ac927210 */ /* 0x000fe40007ffe092 */
[----:B------:R-:W-:Y:S02]  /*7900*/  LOP3.LUT R149, R149, 0xf, RZ, 0xc0, !PT ;  /* 0x0000000f95957812 */ /* 0x000fe400078ec0ff */
[----:B------:R-:W-:Y:S02]  /*7910*/  IADD3 R162, PT, PT, R180, R165, R162 ;  /* 0x000000a5b4a27210 */ /* 0x000fe40007ffe0a2 */
[----:B------:R-:W-:Y:S02]  /*7920*/  LOP3.LUT R147, R147, 0xf, RZ, 0xc0, !PT ;  /* 0x0000000f93937812 */ /* 0x000fe400078ec0ff */
[----:B------:R-:W-:-:S02]  /*7930*/  LOP3.LUT R142, R142, 0xf00, RZ, 0xe2, !PT ;  /* 0x00000f008e8e7812 */ /* 0x000fc400078ee2ff */
[----:B------:R-:W-:Y:S01]  /*7940*/  ISETP.GT.U32.AND.EX P2, PT, R210, RZ, PT, P2 ;  /* 0x000000ffd200720c */ /* 0x000fe20003f44120 */
[----:B------:R-:W-:Y:S01]  /*7950*/  IMAD R147, R162, 0x10, R147 ;  /* 0x00000010a2937824 */ /* 0x000fe200078e0293 */
[----:B------:R-:W-:Y:S01]  /*7960*/  LOP3.LUT R159, R159, 0xff, RZ, 0xc0, !PT ;  /* 0x000000ff9f9f7812 */ /* 0x000fe200078ec0ff */
[----:B------:R-:W-:Y:S01]  /*7970*/  IMAD R142, R155, 0x1000, R142 ;  /* 0x000010009b8e7824 */ /* 0x000fe200078e028e */
[----:B------:R-:W-:Y:S02]  /*7980*/  FSEL R8, R8, -INF , !P6 ;  /* 0xff80000008087808 */ /* 0x000fe40007000000 */
[----:B------:R-:W-:Y:S01]  /*7990*/  LEA R146, R146, R149, 0x4 ;  /* 0x0000009592927211 */ /* 0x000fe200078e20ff */
[----:B------:R-:W-:Y:S01]  /*79a0*/  IMAD.IADD R159, R166, 0x1, R159 ;  /* 0x00000001a69f7824 */ /* 0x000fe200078e029f */
[----:B------:R-:W-:Y:S02]  /*79b0*/  ISETP.GT.U32.AND P6, PT, R195, R0, PT ;  /* 0x00000000c300720c */ /* 0x000fe40003fc4070 */
[----:B------:R-:W-:-:S02]  /*79c0*/  FSEL R13, R13, -INF , !P2 ;  /* 0xff8000000d0d7808 */ /* 0x000fc40005000000 */
[----:B------:R-:W-:Y:S02]  /*79d0*/  LOP3.LUT R144, R144, 0xf00, RZ, 0xe2, !PT ;  /* 0x00000f0090907812 */ /* 0x000fe400078ee2ff */
[----:B------:R-:W-:Y:S02]  /*79e0*/  ISETP.GT.U32.AND P2, PT, R185, R0, PT ;  /* 0x00000000b900720c */ /* 0x000fe40003f44070 */
[----:B------:R-:W-:Y:S01]  /*79f0*/  LOP3.LUT R145, R146, 0xff, RZ, 0xc0, !PT ;  /* 0x000000ff92917812 */ /* 0x000fe200078ec0ff */
[----:B------:R-:W-:Y:S01]  /*7a00*/  IMAD R144, R151, 0x1000, R144 ;  /* 0x0000100097907824 */ /* 0x000fe200078e0290 */
[----:B------:R-:W-:Y:S02]  /*7a10*/  ISETP.GT.U32.AND.EX P6, PT, R216, RZ, PT, P6 ;  /* 0x000000ffd800720c */ /* 0x000fe40003fc4160 */
[----:B------:R-:W-:Y:S02]  /*7a20*/  LOP3.LUT R147, R147, 0xff, RZ, 0xc0, !PT ;  /* 0x000000ff93937812 */ /* 0x000fe400078ec0ff */
[----:B------:R-:W-:-:S02]  /*7a30*/  ISETP.GT.U32.AND.EX P2, PT, R202, RZ, PT, P2 ;  /* 0x000000ffca00720c */ /* 0x000fc40003f44120 */
[----:B------:R-:W-:Y:S01]  /*7a40*/  IADD3 R142, PT, PT, R142, R145, RZ ;  /* 0x000000918e8e7210 */ /* 0x000fe20007ffe0ff */
[----:B------:R-:W-:Y:S01]  /*7a50*/  IMAD.IADD R147, R144, 0x1, R147 ;  /* 0x0000000190937824 */ /* 0x000fe200078e0293 */
[----:B------:R-:W-:Y:S02]  /*7a60*/  FSEL R10, R10, -INF , !P6 ;  /* 0xff8000000a0a7808 */ /* 0x000fe40007000000 */
[----:B------:R-:W-:Y:S02]  /*7a70*/  LOP3.LUT R145, R159, 0xffff, RZ, 0xc0, !PT ;  /* 0x0000ffff9f917812 */ /* 0x000fe400078ec0ff */
[----:B------:R-:W-:Y:S02]  /*7a80*/  ISETP.GT.U32.AND P6, PT, R191, R0, PT ;  /* 0x00000000bf00720c */ /* 0x000fe40003fc4070 */
[----:B------:R-:W-:Y:S02]  /*7a90*/  FSEL R15, R15, -INF , !P2 ;  /* 0xff8000000f0f7808 */ /* 0x000fe40005000000 */
[----:B------:R-:W-:-:S02]  /*7aa0*/  ISETP.GT.U32.AND.EX P3, PT, R196, RZ, PT, P3 ;  /* 0x000000ffc400720c */ /* 0x000fc40003f64130 */
[----:B------:R-:W-:Y:S02]  /*7ab0*/  ISETP.GT.U32.AND P2, PT, R181, R0, PT ;  /* 0x00000000b500720c */ /* 0x000fe40003f44070 */
[----:B------:R-:W-:Y:S02]  /*7ac0*/  SHF.R.U32.HI R144, RZ, 0x1, R145 ;  /* 0x00000001ff907819 */ /* 0x000fe40000011691 */
[----:B------:R-:W-:Y:S02]  /*7ad0*/  ISETP.GT.U32.AND.EX P6, PT, R208, RZ, PT, P6 ;  /* 0x000000ffd000720c */ /* 0x000fe40003fc4160 */
[----:B------:R-:W-:Y:S02]  /*7ae0*/  FSEL R157, R157, -INF , !P3 ;  /* 0xff8000009d9d7808 */ /* 0x000fe40005800000 */
[----:B------:R-:W-:Y:S02]  /*7af0*/  ISETP.GT.U32.AND.EX P2, PT, R198, RZ, PT, P2 ;  /* 0x000000ffc600720c */ /* 0x000fe40003f44120 */
[----:B------:R-:W-:-:S02]  /*7b00*/  LOP3.LUT P3, RZ, R144, 0x1, RZ, 0xc0, !PT ;  /* 0x0000000190ff7812 */ /* 0x000fc4000786c0ff */
[----:B------:R-:W-:Y:S02]  /*7b10*/  FSEL R12, R12, -INF , !P6 ;  /* 0xff8000000c0c7808 */ /* 0x000fe40007000000 */
[----:B------:R-:W-:Y:S02]  /*7b20*/  SHF.R.U32.HI R144, RZ, 0xf, R145 ;  /* 0x0000000fff907819 */ /* 0x000fe40000011691 */
[----:B------:R-:W-:Y:S02]  /*7b30*/  ISETP.GT.U32.AND P6, PT, R187, R0, PT ;  /* 0x00000000bb00720c */ /* 0x000fe40003fc4070 */
[----:B------:R-:W-:Y:S02]  /*7b40*/  FSEL R152, R18, -INF , !P2 ;  /* 0xff80000012987808 */ /* 0x000fe40005000000 */
[----:B------:R-:W-:Y:S02]  /*7b50*/  LOP3.LUT P2, RZ, R144, 0x1, RZ, 0xc0, !PT ;  /* 0x0000000190ff7812 */ /* 0x000fe4000784c0ff */
[----:B------:R-:W-:-:S02]  /*7b60*/  ISETP.GT.U32.AND.EX P6, PT, R194, RZ, PT, P6 ;  /* 0x000000ffc200720c */ /* 0x000fc40003fc4160 */
[--C-:B------:R-:W-:Y:S02]  /*7b70*/  SHF.R.U32.HI R18, RZ, 0xe, R145.reuse ;  /* 0x0000000eff127819 */ /* 0x100fe40000011691 */
[----:B------:R-:W-:Y:S01]  /*7b80*/  FSEL R154, R20, -INF , !P2 ;  /* 0xff800000149a7808 */ /* 0x000fe20005000000 */
[----:B------:R-:W-:Y:S01]  /*7b90*/  FMUL R20, R41, UR31 ;  /* 0x0000001f29147c20 */ /* 0x000fe20008400000 */
[----:B------:R-:W-:Y:S01]  /*7ba0*/  FSEL R159, R19, -INF , !P6 ;  /* 0xff800000139f7808 */ /* 0x000fe20007000000 */
[----:B------:R-:W-:Y:S01]  /*7bb0*/  FMUL R41, R48, UR31 ;  /* 0x0000001f30297c20 */ /* 0x000fe20008400000 */
[----:B------:R-:W-:Y:S02]  /*7bc0*/  LOP3.LUT P2, RZ, R18, 0x1, RZ, 0xc0, !PT ;  /* 0x0000000112ff7812 */ /* 0x000fe4000784c0ff */
[--C-:B------:R-:W-:Y:S02]  /*7bd0*/  SHF.R.U32.HI R19, RZ, 0xc, R145.reuse ;  /* 0x0000000cff137819 */ /* 0x100fe40000011691 */
[----:B------:R-:W-:Y:S01]  /*7be0*/  FSEL R156, R21, -INF , !P2 ;  /* 0xff800000159c7808 */ /* 0x000fe20005000000 */
[----:B------:R-:W-:Y:S01]  /*7bf0*/  FMUL R21, R56, UR31 ;  /* 0x0000001f38157c20 */ /* 0x000fe20008400000 */
[----:B------:R-:W-:Y:S01]  /*7c00*/  LOP3.LUT P2, RZ, R19, 0x1, RZ, 0xc0, !PT ;  /* 0x0000000113ff7812 */ /* 0x000fe2000784c0ff */
[----:B------:R-:W-:Y:S01]  /*7c10*/  FMUL R56, R62, UR31 ;  /* 0x0000001f3e387c20 */ /* 0x000fe20008400000 */
[----:B------:R-:W-:-:S02]  /*7c20*/  SHF.R.U32.HI R19, RZ, 0xb, R145 ;  /* 0x0000000bff137819 */ /* 0x000fc40000011691 */
[----:B------:R-:W-:Y:S02]  /*7c30*/  PRMT R17, R142, 0x5410, R147 ;  /* 0x000054108e117816 */ /* 0x000fe40000000093 */
[----:B------:R-:W-:Y:S01]  /*7c40*/  FSEL R150, R23, -INF , !P2 ;  /* 0xff80000017967808 */ /* 0x000fe20005000000 */
[----:B------:R-:W-:Y:S01]  /*7c50*/  FMUL R23, R58, UR31 ;  /* 0x0000001f3a177c20 */ /* 0x000fe20008400000 */
[--C-:B------:R-:W-:Y:S02]  /*7c60*/  SHF.R.U32.HI R142, RZ, 0xd, R145.reuse ;  /* 0x0000000dff8e7819 */ /* 0x100fe40000011691 */
[----:B------:R-:W-:Y:S02]  /*7c70*/  LOP3.LUT P2, RZ, R19, 0x1, RZ, 0xc0, !PT ;  /* 0x0000000113ff7812 */ /* 0x000fe4000784c0ff */
[----:B------:R-:W-:Y:S02]  /*7c80*/  SHF.R.U32.HI R19, RZ, 0x9, R145 ;  /* 0x00000009ff137819 */ /* 0x000fe40000011691 */
[----:B------:R-:W-:-:S02]  /*7c90*/  LOP3.LUT P6, RZ, R142, 0x1, RZ, 0xc0, !PT ;  /* 0x000000018eff7812 */ /* 0x000fc400078cc0ff */
[----:B------:R-:W-:Y:S01]  /*7ca0*/  FSEL R155, R24, -INF , !P2 ;  /* 0xff800000189b7808 */ /* 0x000fe20005000000 */
[----:B------:R-:W-:Y:S01]  /*7cb0*/  FMUL R24, R31, UR31 ;  /* 0x0000001f1f187c20 */ /* 0x000fe20008400000 */
[--C-:B------:R-:W-:Y:S01]  /*7cc0*/  SHF.R.U32.HI R18, RZ, 0xa, R145.reuse ;  /* 0x0000000aff127819 */ /* 0x100fe20000011691 */
[----:B------:R-:W-:Y:S01]  /*7cd0*/  FMUL R31, R34, UR31 ;  /* 0x0000001f221f7c20 */ /* 0x000fe20008400000 */
[----:B------:R-:W-:Y:S01]  /*7ce0*/  LOP3.LUT P2, RZ, R19, 0x1, RZ, 0xc0, !PT ;  /* 0x0000000113ff7812 */ /* 0x000fe2000784c0ff */
[----:B------:R-:W-:Y:S01]  /*7cf0*/  FMUL R34, R43, UR31 ;  /* 0x0000001f2b227c20 */ /* 0x000fe20008400000 */
[--C-:B------:R-:W-:Y:S01]  /*7d00*/  SHF.R.U32.HI R19, RZ, 0x8, R145.reuse ;  /* 0x00000008ff137819 */ /* 0x100fe20000011691 */
[----:B------:R-:W-:Y:S01]  /*7d10*/  FMUL R43, R50, UR31 ;  /* 0x0000001f322b7c20 */ /* 0x000fe20008400000 */
[----:B------:R-:W-:Y:S01]  /*7d20*/  FSEL R161, R22, -INF , !P6 ;  /* 0xff80000016a17808 */ /* 0x000fe20007000000 */
[----:B------:R-:W-:Y:S01]  /*7d30*/  FMUL R22, R37, UR31 ;  /* 0x0000001f25167c20 */ /* 0x000fe20008400000 */
[----:B------:R-:W-:Y:S01]  /*7d40*/  LOP3.LUT P6, RZ, R18, 0x1, RZ, 0xc0, !PT ;  /* 0x0000000112ff7812 */ /* 0x000fe200078cc0ff */
[----:B------:R-:W-:Y:S01]  /*7d50*/  FMUL R37, R44, UR31 ;  /* 0x0000001f2c257c20 */ /* 0x000fe20008400000 */
        /* <DEDUP_REMOVED lines=18> */
[----:B------:R-:W-:-:S02]  /*7e80*/  SHF.R.U32.HI R19, RZ, 0x5, R145 ;  /* 0x00000005ff137819 */ /* 0x000fc40000011691 */
[----:B------:R-:W-:Y:S01]  /*7e90*/  FSEL R151, R28, -INF , !P6 ;  /* 0xff8000001c977808 */ /* 0x000fe20007000000 */
[----:B------:R-:W-:Y:S01]  /*7ea0*/  FMUL R28, R33, UR31 ;  /* 0x0000001f211c7c20 */ /* 0x000fe20008400000 */
[----:B------:R-:W-:Y:S01]  /*7eb0*/  LOP3.LUT P6, RZ, R18, 0x1, RZ, 0xc0, !PT ;  /* 0x0000000112ff7812 */ /* 0x000fe200078cc0ff */
[----:B------:R-:W-:Y:S01]  /*7ec0*/  FMUL R33, R38, UR31 ;  /* 0x0000001f26217c20 */ /* 0x000fe20008400000 */
[----:B------:R-:W-:Y:S01]  /*7ed0*/  FSEL R149, R29, -INF , !P2 ;  /* 0xff8000001d957808 */ /* 0x000fe20005000000 */
[----:B------:R-:W-:Y:S01]  /*7ee0*/  FMUL R29, R64, UR31 ;  /* 0x0000001f401d7c20 */ /* 0x000fe20008400000 */
[----:B------:R-:W-:Y:S02]  /*7ef0*/  LOP3.LUT P2, RZ, R19, 0x1, RZ, 0xc0, !PT ;  /* 0x0000000113ff7812 */ /* 0x000fe4000784c0ff */
[--C-:B------:R-:W-:Y:S02]  /*7f00*/  SHF.R.U32.HI R18, RZ, 0x2, R145.reuse ;  /* 0x00000002ff127819 */ /* 0x100fe40000011691 */
[----:B------:R-:W-:-:S02]  /*7f10*/  SHF.R.U32.HI R145, RZ, 0x3, R145 ;  /* 0x00000003ff917819 */ /* 0x000fc40000011691 */
[----:B------:R-:W-:Y:S02]  /*7f20*/  FSEL R26, R26, -INF , !P2 ;  /* 0xff8000001a1a7808 */ /* 0x000fe40005000000 */
[----:B------:R-:W-:Y:S02]  /*7f30*/  LOP3.LUT P2, RZ, R145, 0x1, RZ, 0xc0, !PT ;  /* 0x0000000191ff7812 */ /* 0x000fe4000784c0ff */
[----:B------:R-:W-:Y:S02]  /*7f40*/  SHF.R.U64 R19, R17, 0x1f, RZ ;  /* 0x0000001f11137819 */ /* 0x000fe400000012ff */
[----:B------:R-:W-:Y:S02]  /*7f50*/  FSEL R24, R24, -INF , !P6 ;  /* 0xff80000018187808 */ /* 0x000fe40007000000 */
[----:B------:R-:W-:Y:S01]  /*7f60*/  FSEL R145, R32, -INF , !P2 ;  /* 0xff80000020917808 */ /* 0x000fe20005000000 */
[----:B------:R-:W-:Y:S01]  /*7f70*/  FMUL R32, R39, UR31 ;  /* 0x0000001f27207c20 */ /* 0x000fe20008400000 */
[----:B------:R-:W-:Y:S01]  /*7f80*/  LOP3.LUT P6, RZ, R18, 0x1, RZ, 0xc0, !PT ;  /* 0x0000000112ff7812 */ /* 0x000fe200078cc0ff */
[----:B------:R-:W-:Y:S01]  /*7f90*/  FMUL R39, R40, UR31 ;  /* 0x0000001f28277c20 */ /* 0x000fe20008400000 */
[----:B------:R-:W-:-:S02]  /*7fa0*/  LOP3.LUT P2, RZ, R19, 0x1, RZ, 0xc0, !PT ;  /* 0x0000000113ff7812 */ /* 0x000fc4000784c0ff */
[C---:B------:R-:W-:Y:S02]  /*7fb0*/  SHF.R.U64 R18, R17.reuse, 0x1e, RZ ;  /* 0x0000001e11127819 */ /* 0x040fe400000012ff */
[----:B------:R-:W-:Y:S02]  /*7fc0*/  SHF.R.U64 R19, R17, 0x1d, RZ ;  /* 0x0000001d11137819 */ /* 0x000fe400000012ff */
[----:B------:R-:W-:Y:S02]  /*7fd0*/  FSEL R28, R28, -INF , !P6 ;  /* 0xff8000001c1c7808 */ /* 0x000fe40007000000 */
[----:B------:R-:W-:Y:S02]  /*7fe0*/  FSEL R31, R31, -INF , !P3 ;  /* 0xff8000001f1f7808 */ /* 0x000fe40005800000 */
[----:B------:R-:W-:Y:S02]  /*7ff0*/  LOP3.LUT P6, RZ, R18, 0x1, RZ, 0xc0, !PT ;  /* 0x0000000112ff7812 */ /* 0x000fe400078cc0ff */
[----:B------:R-:W-:-:S02]  /*8000*/  LOP3.LUT P3, RZ, R19, 0x1, RZ, 0xc0, !PT ;  /* 0x0000000113ff7812 */ /* 0x000fc4000786c0ff */
[----:B------:R-:W-:Y:S02]  /*8010*/  SHF.R.U64 R19, R17, 0x1a, RZ ;  /* 0x0000001a11137819 */ /* 0x000fe400000012ff */
[----:B------:R-:W-:Y:S02]  /*8020*/  FSEL R22, R22, -INF , !P6 ;  /* 0xff80000016167808 */ /* 0x000fe40007000000 */
[----:B------:R-:W-:Y:S02]  /*8030*/  LOP3.LUT P6, RZ, R19, 0x1, RZ, 0xc0, !PT ;  /* 0x0000000113ff7812 */ /* 0x000fe400078cc0ff */
[----:B------:R-:W-:Y:S02]  /*8040*/  SHF.R.U64 R18, R17, 0x1c, RZ ;  /* 0x0000001c11127819 */ /* 0x000fe400000012ff */
[----:B------:R-:W-:Y:S02]  /*8050*/  FSEL R20, R20, -INF , !P6 ;  /* 0xff80000014147808 */ /* 0x000fe40007000000 */
[----:B------:R-:W-:-:S02]  /*8060*/  ISETP.GT.U32.AND P6, PT, R88, R0, PT ;  /* 0x000000005800720c */ /* 0x000fc40003fc4070 */
[----:B------:R-:W-:Y:S01]  /*8070*/  FSEL R147, R35, -INF , !P1 ;  /* 0xff80000023937808 */ /* 0x000fe20004800000 */
[----:B------:R-:W-:Y:S01]  /*8080*/  FMUL R35, R42, UR31 ;  /* 0x0000001f2a237c20 */ /* 0x000fe20008400000 */
[----:B------:R-:W-:Y:S02]  /*8090*/  ISETP.GT.U32.AND.EX P6, PT, R89, RZ, PT, P6 ;  /* 0x000000ff5900720c */ /* 0x000fe40003fc4160 */
[----:B------:R-:W-:Y:S02]  /*80a0*/  LOP3.LUT P1, RZ, R18, 0x1, RZ, 0xc0, !PT ;  /* 0x0000000112ff7812 */ /* 0x000fe4000782c0ff */
[----:B------:R-:W-:Y:S02]  /*80b0*/  FSEL R163, R4, -INF , !P6 ;  /* 0xff80000004a37808 */ /* 0x000fe40007000000 */
[----:B------:R-:W-:Y:S02]  /*80c0*/  SHF.R.U64 R18, R17, 0x1b, RZ ;  /* 0x0000001b11127819 */ /* 0x000fe400000012ff */
[----:B------:R-:W-:-:S02]  /*80d0*/  FMNMX3 R4, R163, R5, R6, !PT ;  /* 0x00000005a3047276 */ /* 0x000fc40007800006 */
[----:B------:R-:W-:Y:S02]  /*80e0*/  FSEL R30, R30, -INF , !P2 ;  /* 0xff8000001e1e7808 */ /* 0x000fe40005000000 */
[----:B------:R-:W-:Y:S02]  /*80f0*/  FMNMX3 R4, R4, R7, R8, !PT ;  /* 0x0000000704047276 */ /* 0x000fe40007800008 */
[----:B------:R-:W-:Y:S02]  /*8100*/  LOP3.LUT P2, RZ, R18, 0x1, RZ, 0xc0, !PT ;  /* 0x0000000112ff7812 */ /* 0x000fe4000784c0ff */
[----:B------:R-:W-:Y:S02]  /*8110*/  FMNMX3 R4, R4, R9, R10, !PT ;  /* 0x0000000904047276 */ /* 0x000fe4000780000a */
        /* <DEDUP_REMOVED lines=10> */
[----:B------:R-:W-:Y:S02]  /*81c0*/  SHF.R.U64 R19, R17, 0x18, RZ ;  /* 0x0000001811137819 */ /* 0x000fe400000012ff */
[----:B------:R-:W-:Y:S02]  /*81d0*/  FMNMX3 R4, R4, R156, R161, !PT ;  /* 0x0000009c04047276 */ /* 0x000fe400078000a1 */
[----:B------:R-:W-:Y:S02]  /*81e0*/  LOP3.LUT P2, RZ, R18, 0x1, RZ, 0xc0, !PT ;  /* 0x0000000112ff7812 */ /* 0x000fe4000784c0ff */
[----:B------:R-:W-:-:S02]  /*81f0*/  FMNMX3 R4, R4, R150, R155, !PT ;  /* 0x0000009604047276 */ /* 0x000fc4000780009b */
[----:B------:R-:W-:Y:S02]  /*8200*/  SHF.R.U64 R18, R17, 0x15, RZ ;  /* 0x0000001511127819 */ /* 0x000fe400000012ff */
[----:B------:R-:W-:Y:S02]  /*8210*/  FMNMX3 R4, R4, R148, R153, !PT ;  /* 0x0000009404047276 */ /* 0x000fe40007800099 */
[----:B------:R-:W-:Y:S02]  /*8220*/  FSEL R32, R32, -INF , !P1 ;  /* 0xff80000020207808 */ /* 0x000fe40004800000 */
[----:B------:R-:W-:Y:S02]  /*8230*/  FMNMX3 R4, R4, R144, R151, !PT ;  /* 0x0000009004047276 */ /* 0x000fe40007800097 */
[----:B------:R-:W-:Y:S02]  /*8240*/  LOP3.LUT P1, RZ, R19, 0x1, RZ, 0xc0, !PT ;  /* 0x0000000113ff7812 */ /* 0x000fe4000782c0ff */
[----:B------:R-:W-:-:S02]  /*8250*/  FMNMX3 R4, R4, R149, R26, !PT ;  /* 0x0000009504047276 */ /* 0x000fc4000780001a */
[C---:B------:R-:W-:Y:S02]  /*8260*/  SHF.R.U64 R19, R17.reuse, 0x16, RZ ;  /* 0x0000001611137819 */ /* 0x040fe400000012ff */
[----:B------:R-:W-:Y:S02]  /*8270*/  LOP3.LUT P6, RZ, R18, 0x1, RZ, 0xc0, !PT ;  /* 0x0000000112ff7812 */ /* 0x000fe400078cc0ff */
[----:B------:R-:W-:Y:S02]  /*8280*/  SHF.R.U64 R18, R17, 0x13, RZ ;  /* 0x0000001311127819 */ /* 0x000fe400000012ff */
[----:B------:R-:W-:Y:S02]  /*8290*/  FMNMX3 R4, R4, R24, R145, !PT ;  /* 0x0000001804047276 */ /* 0x000fe40007800091 */
[----:B------:R-:W-:Y:S02]  /*82a0*/  FSEL R35, R35, -INF , !P3 ;  /* 0xff80000023237808 */ /* 0x000fe40005800000 */
[----:B------:R-:W-:-:S02]  /*82b0*/  LOP3.LUT P3, RZ, R19, 0x1, RZ, 0xc0, !PT ;  /* 0x0000000113ff7812 */ /* 0x000fc4000786c0ff */
[----:B------:R-:W-:Y:S02]  /*82c0*/  FSEL R37, R37, -INF , !P2 ;  /* 0xff80000025257808 */ /* 0x000fe40005000000 */
[----:B------:R-:W-:Y:S02]  /*82d0*/  LOP3.LUT P2, RZ, R18, 0x1, RZ, 0xc0, !PT ;  /* 0x0000000112ff7812 */ /* 0x000fe4000784c0ff */
[----:B------:R-:W-:Y:S02]  /*82e0*/  FMNMX3 R4, R4, R28, R31, !PT ;  /* 0x0000001c04047276 */ /* 0x000fe4000780001f */
[C---:B------:R-:W-:Y:S02]  /*82f0*/  SHF.R.U64 R19, R17.reuse, 0x14, RZ ;  /* 0x0000001411137819 */ /* 0x040fe400000012ff */
[----:B------:R-:W-:Y:S02]  /*8300*/  SHF.R.U64 R18, R17, 0x11, RZ ;  /* 0x0000001111127819 */ /* 0x000fe400000012ff */
[----:B------:R-:W-:-:S02]  /*8310*/  FSEL R146, R45, -INF , !P3 ;  /* 0xff8000002d927808 */ /* 0x000fc40005800000 */
[----:B------:R-:W-:Y:S02]  /*8320*/  FSEL R34, R34, -INF , !P1 ;  /* 0xff80000022227808 */ /* 0x000fe40004800000 */
[----:B------:R-:W-:Y:S02]  /*8330*/  FSEL R45, R46, -INF , !P6 ;  /* 0xff8000002e2d7808 */ /* 0x000fe40007000000 */
[----:B------:R-:W-:Y:S02]  /*8340*/  FMNMX3 R4, R4, R147, R30, !PT ;  /* 0x0000009304047276 */ /* 0x000fe4000780001e */
[----:B------:R-:W-:Y:S02]  /*8350*/  LOP3.LUT P1, RZ, R19, 0x1, RZ, 0xc0, !PT ;  /* 0x0000000113ff7812 */ /* 0x000fe4000782c0ff */
[----:B------:R-:W-:Y:S02]  /*8360*/  LOP3.LUT P6, RZ, R18, 0x1, RZ, 0xc0, !PT ;  /* 0x0000000112ff7812 */ /* 0x000fe400078cc0ff */
[----:B------:R-:W-:-:S02]  /*8370*/  SHF.R.U64 R19, R17, 0x12, RZ ;  /* 0x0000001211137819 */ /* 0x000fc400000012ff */
[----:B------:R-:W-:Y:S02]  /*8380*/  SHF.R.U64 R18, R17, 0xf, RZ ;  /* 0x0000000f11127819 */ /* 0x000fe400000012ff */
[----:B------:R-:W-:Y:S02]  /*8390*/  FMNMX3 R4, R4, R22, R33, !PT ;  /* 0x0000001604047276 */ /* 0x000fe40007800021 */
[----:B------:R-:W-:Y:S02]  /*83a0*/  FSEL R41, R41, -INF , !P2 ;  /* 0xff80000029297808 */ /* 0x000fe40005000000 */
[----:B------:R-:W-:Y:S02]  /*83b0*/  LOP3.LUT P3, RZ, R19, 0x1, RZ, 0xc0, !PT ;  /* 0x0000000113ff7812 */ /* 0x000fe4000786c0ff */
[----:B------:R-:W-:Y:S02]  /*83c0*/  LOP3.LUT P2, RZ, R18, 0x1, RZ, 0xc0, !PT ;  /* 0x0000000112ff7812 */ /* 0x000fe4000784c0ff */
[----:B------:R-:W-:-:S02]  /*83d0*/  SHF.R.U64 R19, R17, 0x10, RZ ;  /* 0x0000001011137819 */ /* 0x000fc400000012ff */
[----:B------:R-:W-:Y:S02]  /*83e0*/  SHF.R.U64 R18, R17, 0xd, RZ ;  /* 0x0000000d11127819 */ /* 0x000fe400000012ff */
[----:B------:R-:W-:Y:S02]  /*83f0*/  FMNMX3 R4, R4, R32, R39, !PT ;  /* 0x0000002004047276 */ /* 0x000fe40007800027 */
[----:B------:R-:W-:Y:S01]  /*8400*/  FSEL R48, R47, -INF , !P1 ;  /* 0xff8000002f307808 */ /* 0x000fe20004800000 */
[----:B------:R-:W-:Y:S01]  /*8410*/  FMUL R47, R52, UR31 ;  /* 0x0000001f342f7c20 */ /* 0x000fe20008400000 */
[----:B------:R-:W-:Y:S01]  /*8420*/  FSEL R43, R43, -INF , !P6 ;  /* 0xff8000002b2b7808 */ /* 0x000fe20007000000 */
[----:B------:R-:W-:Y:S01]  /*8430*/  FMUL R52, R55, UR31 ;  /* 0x0000001f37347c20 */ /* 0x000fe20008400000 */
[----:B------:R-:W-:Y:S01]  /*8440*/  LOP3.LUT P1, RZ, R19, 0x1, RZ, 0xc0, !PT ;  /* 0x0000000113ff7812 */ /* 0x000fe2000782c0ff */
[----:B------:R-:W-:Y:S01]  /*8450*/  FMUL R55, R61, UR31 ;  /* 0x0000001f3d377c20 */ /* 0x000fe20008400000 */
[----:B------:R-:W-:-:S02]  /*8460*/  LOP3.LUT P6, RZ, R18, 0x1, RZ, 0xc0, !PT ;  /* 0x0000000112ff7812 */ /* 0x000fc400078cc0ff */
[C---:B------:R-:W-:Y:S02]  /*8470*/  SHF.R.U64 R19, R17.reuse, 0xe, RZ ;  /* 0x0000000e11137819 */ /* 0x040fe400000012ff */
[----:B------:R-:W-:Y:S02]  /*8480*/  SHF.R.U64 R18, R17, 0xb, RZ ;  /* 0x0000000b11127819 */ /* 0x000fe400000012ff */
[----:B------:R-:W-:Y:S02]  /*8490*/  FMNMX3 R4, R4, R20, R35, !PT ;  /* 0x0000001404047276 */ /* 0x000fe40007800023 */
[----:B------:R-:W-:Y:S02]  /*84a0*/  FSEL R49, R49, -INF , !P3 ;  /* 0xff80000031317808 */ /* 0x000fe40005800000 */
[----:B------:R-:W-:Y:S02]  /*84b0*/  FSEL R47, R47, -INF , !P2 ;  /* 0xff8000002f2f7808 */ /* 0x000fe40005000000 */
[----:B------:R-:W-:-:S02]  /*84c0*/  LOP3.LUT P3, RZ, R19, 0x1, RZ, 0xc0, !PT ;  /* 0x0000000113ff7812 */ /* 0x000fc4000786c0ff */
[----:B------:R-:W-:Y:S02]  /*84d0*/  LOP3.LUT P2, RZ, R18, 0x1, RZ, 0xc0, !PT ;  /* 0x0000000112ff7812 */ /* 0x000fe4000784c0ff */
[----:B------:R-:W-:Y:S02]  /*84e0*/  FMNMX3 R4, R4, R34, R37, !PT ;  /* 0x0000002204047276 */ /* 0x000fe40007800025 */
[C---:B------:R-:W-:Y:S02]  /*84f0*/  SHF.R.U64 R19, R17.reuse, 0xc, RZ ;  /* 0x0000000c11137819 */ /* 0x040fe400000012ff */
[----:B------:R-:W-:Y:S02]  /*8500*/  SHF.R.U64 R18, R17, 0x9, RZ ;  /* 0x0000000911127819 */ /* 0x000fe400000012ff */
[----:B------:R-:W-:Y:S02]  /*8510*/  FSEL R50, R50, -INF , !P1 ;  /* 0xff80000032327808 */ /* 0x000fe40004800000 */
[----:B------:R-:W-:-:S02]  /*8520*/  FSEL R27, R27, -INF , !P6 ;  /* 0xff8000001b1b7808 */ /* 0x000fc40007000000 */
[----:B------:R-:W-:Y:S02]  /*8530*/  FMNMX3 R4, R4, R146, R45, !PT ;  /* 0x0000009204047276 */ /* 0x000fe4000780002d */
[----:B------:R-:W-:Y:S02]  /*8540*/  LOP3.LUT P1, RZ, R19, 0x1, RZ, 0xc0, !PT ;  /* 0x0000000113ff7812 */ /* 0x000fe4000782c0ff */
[----:B------:R-:W-:Y:S02]  /*8550*/  LOP3.LUT P6, RZ, R18, 0x1, RZ, 0xc0, !PT ;  /* 0x0000000112ff7812 */ /* 0x000fe400078cc0ff */
[C---:B------:R-:W-:Y:S02]  /*8560*/  SHF.R.U64 R19, R17.reuse, 0xa, RZ ;  /* 0x0000000a11137819 */ /* 0x040fe400000012ff */
[----:B------:R-:W-:Y:S02]  /*8570*/  SHF.R.U64 R18, R17, 0x7, RZ ;  /* 0x0000000711127819 */ /* 0x000fe400000012ff */
[----:B------:R-:W-:-:S02]  /*8580*/  FMNMX3 R4, R4, R48, R41, !PT ;  /* 0x0000003004047276 */ /* 0x000fc40007800029 */
[----:B------:R-:W-:Y:S02]  /*8590*/  FSEL R51, R51, -INF , !P3 ;  /* 0xff80000033337808 */ /* 0x000fe40005800000 */
[----:B------:R-:W-:Y:S02]  /*85a0*/  FSEL R21, R21, -INF , !P2 ;  /* 0xff80000015157808 */ /* 0x000fe40005000000 */
[----:B------:R-:W-:Y:S02]  /*85b0*/  LOP3.LUT P3, RZ, R19, 0x1, RZ, 0xc0, !PT ;  /* 0x0000000113ff7812 */ /* 0x000fe4000786c0ff */
[----:B------:R-:W-:Y:S02]  /*85c0*/  LOP3.LUT P2, RZ, R18, 0x1, RZ, 0xc0, !PT ;  /* 0x0000000112ff7812 */ /* 0x000fe4000784c0ff */
[C---:B------:R-:W-:Y:S02]  /*85d0*/  SHF.R.U64 R19, R17.reuse, 0x8, RZ ;  /* 0x0000000811137819 */ /* 0x040fe400000012ff */
[----:B------:R-:W-:-:S02]  /*85e0*/  SHF.R.U64 R18, R17, 0x5, RZ ;  /* 0x0000000511127819 */ /* 0x000fc400000012ff */
[----:B------:R-:W-:Y:S02]  /*85f0*/  FMNMX3 R4, R4, R49, R43, !PT ;  /* 0x0000003104047276 */ /* 0x000fe4000780002b */
[----:B------:R-:W-:Y:S02]  /*8600*/  FSEL R52, R52, -INF , !P1 ;  /* 0xff80000034347808 */ /* 0x000fe40004800000 */
[----:B------:R-:W-:Y:S02]  /*8610*/  FSEL R23, R23, -INF , !P6 ;  /* 0xff80000017177808 */ /* 0x000fe40007000000 */
[----:B------:R-:W-:Y:S02]  /*8620*/  LOP3.LUT P1, RZ, R19, 0x1, RZ, 0xc0, !PT ;  /* 0x0000000113ff7812 */ /* 0x000fe4000782c0ff */
[----:B------:R-:W-:Y:S02]  /*8630*/  LOP3.LUT P6, RZ, R18, 0x1, RZ, 0xc0, !PT ;  /* 0x0000000112ff7812 */ /* 0x000fe400078cc0ff */
[----:B------:R-:W-:-:S02]  /*8640*/  SHF.R.U64 R19, R17, 0x6, RZ ;  /* 0x0000000611137819 */ /* 0x000fc400000012ff */
[----:B------:R-:W-:Y:S02]  /*8650*/  SHF.R.U64 R18, R17, 0x3, RZ ;  /* 0x0000000311127819 */ /* 0x000fe400000012ff */
[----:B------:R-:W-:Y:S02]  /*8660*/  FMNMX3 R4, R4, R50, R47, !PT ;  /* 0x0000003204047276 */ /* 0x000fe4000780002f */
[----:B------:R-:W-:Y:S02]  /*8670*/  FSEL R53, R53, -INF , !P3 ;  /* 0xff80000035357808 */ /* 0x000fe40005800000 */
[----:B------:R-:W-:Y:S02]  /*8680*/  FSEL R25, R25, -INF , !P2 ;  /* 0xff80000019197808 */ /* 0x000fe40005000000 */
[----:B------:R-:W-:Y:S02]  /*8690*/  LOP3.LUT P3, RZ, R19, 0x1, RZ, 0xc0, !PT ;  /* 0x0000000113ff7812 */ /* 0x000fe4000786c0ff */
[----:B------:R-:W-:-:S02]  /*86a0*/  LOP3.LUT P2, RZ, R18, 0x1, RZ, 0xc0, !PT ;  /* 0x0000000112ff7812 */ /* 0x000fc4000784c0ff */
[----:B------:R-:W-:Y:S02]  /*86b0*/  FMNMX3 R4, R4, R51, R27, !PT ;  /* 0x0000003304047276 */ /* 0x000fe4000780001b */
[C---:B------:R-:W-:Y:S02]  /*86c0*/  SHF.R.U64 R19, R17.reuse, 0x4, RZ ;  /* 0x0000000411137819 */ /* 0x040fe400000012ff */
[C---:B------:R-:W-:Y:S02]  /*86d0*/  SHF.R.U64 R18, R17.reuse, 0x2, RZ ;  /* 0x0000000211127819 */ /* 0x040fe400000012ff */
[----:B------:R-:W-:Y:S02]  /*86e0*/  SHF.R.U64 R17, R17, 0x1, RZ ;  /* 0x0000000111117819 */ /* 0x000fe400000012ff */
[----:B------:R-:W-:Y:S02]  /*86f0*/  FMNMX3 R4, R4, R52, R21, !PT ;  /* 0x0000003404047276 */ /* 0x000fe40007800015 */
[----:B------:R-:W-:-:S02]  /*8700*/  FSEL R56, R56, -INF , !P6 ;  /* 0xff80000038387808 */ /* 0x000fc40007000000 */
[----:B------:R-:W-:Y:S01]  /*8710*/  LOP3.LUT P6, RZ, R17, 0x1, RZ, 0xc0, !PT ;  /* 0x0000000111ff7812 */ /* 0x000fe200078cc0ff */
[----:B------:R-:W-:Y:S01]  /*8720*/  FMUL R17, R67, UR31 ;  /* 0x0000001f43117c20 */ /* 0x000fe20008400000 */
[----:B------:R-:W-:Y:S02]  /*8730*/  FSEL R54, R54, -INF , !P1 ;  /* 0xff80000036367808 */ /* 0x000fe40004800000 */
[----:B------:R-:W-:Y:S02]  /*8740*/  FMNMX3 R4, R4, R53, R23, !PT ;  /* 0x0000003504047276 */ /* 0x000fe40007800017 */
[----:B------:R-:W-:Y:S01]  /*8750*/  LOP3.LUT P1, RZ, R19, 0x1, RZ, 0xc0, !PT ;  /* 0x0000000113ff7812 */ /* 0x000fe2000782c0ff */
[----:B------:R-:W-:Y:S01]  /*8760*/  FMUL R19, R66, UR31 ;  /* 0x0000001f42137c20 */ /* 0x000fe20008400000 */
[----:B------:R-:W-:Y:S02]  /*8770*/  FSEL R55, R55, -INF , !P3 ;  /* 0xff80000037377808 */ /* 0x000fe40005800000 */
[----:B------:R-:W-:-:S02]  /*8780*/  FMNMX3 R4, R4, R54, R25, !PT ;  /* 0x0000003604047276 */ /* 0x000fc40007800019 */
[----:B------:R-:W-:Y:S01]  /*8790*/  FSEL R17, R17, -INF , !P0 ;  /* 0xff80000011117808 */ /* 0x000fe20004000000 */
[----:B--2---:R-:W1:Y:S01]  /*87a0*/  SYNCS.PHASECHK.TRANS64.TRYWAIT P0, [UR30], R143 ;  /* 0x0000008fff0075a7 */ /* 0x004e62000800111e */
[----:B------:R-:W-:Y:S01]  /*87b0*/  LOP3.LUT P3, RZ, R18, 0x1, RZ, 0xc0, !PT ;  /* 0x0000000112ff7812 */ /* 0x000fe2000786c0ff */
[----:B------:R-:W-:Y:S01]  /*87c0*/  FMUL R18, R65, UR31 ;  /* 0x0000001f41127c20 */ /* 0x000fe20008400000 */
[----:B------:R-:W-:Y:S02]  /*87d0*/  FSEL R57, R57, -INF , !P1 ;  /* 0xff80000039397808 */ /* 0x000fe40004800000 */
[----:B------:R-:W-:Y:S02]  /*87e0*/  FSEL R29, R29, -INF , !P2 ;  /* 0xff8000001d1d7808 */ /* 0x000fe40005000000 */
[----:B------:R-:W-:Y:S02]  /*87f0*/  FMNMX3 R4, R4, R55, R56, !PT ;  /* 0x0000003704047276 */ /* 0x000fe40007800038 */
[----:B------:R-:W-:-:S02]  /*8800*/  FSEL R18, R18, -INF , !P3 ;  /* 0xff80000012127808 */ /* 0x000fc40005800000 */
[----:B------:R-:W-:Y:S02]  /*8810*/  FSEL R19, R19, -INF , !P6 ;  /* 0xff80000013137808 */ /* 0x000fe40007000000 */
[----:B------:R-:W-:-:S04]  /*8820*/  FMNMX3 R4, R4, R57, R29, !PT ;  /* 0x0000003904047276 */ /* 0x000fc8000780001d */
[----:B------:R-:W-:-:S04]  /*8830*/  FMNMX3 R4, R4, R18, R19, !PT ;  /* 0x0000001204047276 */ /* 0x000fc80007800013 */
[----:B------:R-:W-:-:S05]  /*8840*/  FMNMX3 R142, R4, R17, R93, !PT ;  /* 0x00000011048e7276 */ /* 0x000fca000780005d */
[--C-:B------:R-:W-:Y:S01]  /*8850*/  FADD R163, R163, -R142.reuse ;  /* 0x8000008ea3a37221 */ /* 0x100fe20000000000 */
        /* <DEDUP_REMOVED lines=16> */
[----:B------:R-:W-:Y:S01]  /*8960*/  FMUL R58, R163, 1.4426950216293334961 ;  /* 0x3fb8aa3ba33a7820 */ /* 0x000fe20000400000 */
        /* <DEDUP_REMOVED lines=16> */
[----:B------:R-:W2:Y:S01]  /*8a70*/  MUFU.EX2 R58, R58 ;  /* 0x0000003a003a7308 */ /* 0x000ea20000000800 */
[--C-:B------:R-:W-:Y:S01]  /*8a80*/  FADD R5, R5, -R142.reuse ;  /* 0x8000008e05057221 */ /* 0x100fe20000000000 */
[----:B------:R-:W-:-:S03]  /*8a90*/  FADD R161, R161, -R142 ;  /* 0x8000008ea1a17221 */ /* 0x000fc60000000000 */
[----:B------:R-:W-:-:S03]  /*8aa0*/  FMUL R5, R5, 1.4426950216293334961 ;  /* 0x3fb8aa3b05057820 */ /* 0x000fc60000400000 */
[----:B------:R-:W3:Y:S08]  /*8ab0*/  MUFU.EX2 R60, R6 ;  /* 0x00000006003c7308 */ /* 0x000ef00000000800 */
[----:B------:R-:W4:Y:S08]  /*8ac0*/  MUFU.EX2 R61, R7 ;  /* 0x00000007003d7308 */ /* 0x000f300000000800 */
[----:B------:R-:W0:Y:S08]  /*8ad0*/  MUFU.EX2 R62, R8 ;  /* 0x00000008003e7308 */ /* 0x000e300000000800 */
        /* <DEDUP_REMOVED lines=13> */
[----:B------:R5:W0:Y:S02]  /*8bb0*/  MUFU.EX2 R59, R5 ;  /* 0x00000005003b7308 */ /* 0x000a240000000800 */
[----:B-----5:R-:W-:Y:S01]  /*8bc0*/  IMAD.WIDE R4, R92, 0x2, R140 ;  /* 0x000000025c047825 */ /* 0x020fe200078e028c */
[----:B-1234-:R-:W-:Y:S06]  /*8bd0*/  @!P0 BRA `(.L_x_18) ;  /* 0x0000004000bc8947 */ /* 0x01efec0003800000 */
.L_x_26:
[----:B------:R-:W-:-:S04]  /*8be0*/  IMAD.WIDE R6, R92, 0x2, R136 ;  /* 0x000000025c067825 */ /* 0x000fc800078e0288 */
[----:B------:R-:W-:Y:S01]  /*8bf0*/  FMUL R161, R161, 1.4426950216293334961 ;  /* 0x3fb8aa3ba1a17820 */ /* 0x000fe20000400000 */
[----:B------:R-:W2:Y:S01]  /*8c00*/  LDG.E.U16 R36, desc[UR32][R4.64] ;  /* 0x0000002004247981 */ /* 0x000ea2000c1e1500 */
[----:B------:R-:W-:-:S03]  /*8c10*/  IMAD.WIDE R8, R92, 0x2, R132 ;  /* 0x000000025c087825 */ /* 0x000fc600078e0284 */
[----:B------:R1:W3:Y:S01]  /*8c20*/  LDG.E.U16 R38, desc[UR32][R6.64] ;  /* 0x0000002006267981 */ /* 0x0002e2000c1e1500 */
[----:B------:R-:W-:-:S03]  /*8c30*/  IMAD.WIDE R64, R92, 0x2, R128 ;  /* 0x000000025c407825 */ /* 0x000fc600078e0280 */
[----:B------:R4:W5:Y:S01]  /*8c40*/  LDG.E.U16 R40, desc[UR32][R8.64] ;  /* 0x0000002008287981 */ /* 0x000962000c1e1500 */
[----:B------:R-:W-:-:S04]  /*8c50*/  IMAD.WIDE R166, R92, 0x2, R124 ;  /* 0x000000025ca67825 */ /* 0x000fc800078e027c */
[--C-:B------:R-:W-:Y:S01]  /*8c60*/  FADD R155, R155, -R142.reuse ;  /* 0x8000008e9b9b7221 */ /* 0x100fe20000000000 */
[----:B------:R0:W2:Y:S01]  /*8c70*/  LDG.E.U16 R42, desc[UR32][R64.64] ;  /* 0x00000020402a7981 */ /* 0x0000a2000c1e1500 */
[----:B-1----:R-:W-:Y:S01]  /*8c80*/  FADD R6, R148, -R142 ;  /* 0x8000008e94067221 */ /* 0x002fe20000000000 */
[----:B------:R-:W-:Y:S01]  /*8c90*/  IMAD.WIDE R4, R92, 0x2, R138 ;  /* 0x000000025c047825 */ /* 0x000fe200078e028a */
[----:B------:R1:W1:Y:S01]  /*8ca0*/  MUFU.EX2 R164, R161 ;  /* 0x000000a100a47308 */ /* 0x0002620000000800 */
[----:B------:R1:W2:Y:S02]  /*8cb0*/  LDG.E.U16 R44, desc[UR32][R166.64] ;  /* 0x00000020a62c7981 */ /* 0x0002a4000c1e1500 */
[----:B------:R-:W-:Y:S01]  /*8cc0*/  FMUL R179, R6, 1.4426950216293334961 ;  /* 0x3fb8aa3b06b37820 */ /* 0x000fe20000400000 */
[----:B----4-:R-:W-:-:S04]  /*8cd0*/  IMAD.WIDE R8, R92, 0x2, R116 ;  /* 0x000000025c087825 */ /* 0x010fc800078e0274 */
[----:B------:R-:W-:Y:S01]  /*8ce0*/  FMUL R143, R155, 1.4426950216293334961 ;  /* 0x3fb8aa3b9b8f7820 */ /* 0x000fe20000400000 */
[----:B------:R-:W4:Y:S01]  /*8cf0*/  LDG.E.U16 R159, desc[UR32][R4.64] ;  /* 0x00000020049f7981 */ /* 0x000f22000c1e1500 */
[----:B0-----:R-:W-:Y:S01]  /*8d00*/  FADD R64, R153, -R142 ;  /* 0x8000008e99407221 */ /* 0x001fe20000000000 */
[C---:B------:R-:W-:Y:S02]  /*8d10*/  IMAD.WIDE R6, R92.reuse, 0x2, R134 ;  /* 0x000000025c067825 */ /* 0x040fe400078e0286 */
[----:B------:R0:W2:Y:S02]  /*8d20*/  LDG.E.U16 R66, desc[UR32][R8.64] ;  /* 0x0000002008427981 */ /* 0x0000a4000c1e1500 */
[----:B------:R-:W-:-:S04]  /*8d30*/  IMAD.WIDE R170, R92, 0x2, R120 ;  /* 0x000000025caa7825 */ /* 0x000fc800078e0278 */
[----:B-1----:R-:W-:Y:S01]  /*8d40*/  FMUL R166, R64, 1.4426950216293334961 ;  /* 0x3fb8aa3b40a67820 */ /* 0x002fe20000400000 */
[----:B------:R1:W2:Y:S01]  /*8d50*/  LDG.E.U16 R161, desc[UR32][R6.64] ;  /* 0x0000002006a17981 */ /* 0x0002a2000c1e1500 */
[----:B------:R-:W-:-:S03]  /*8d60*/  IMAD.WIDE R172, R92, 0x2, R112 ;  /* 0x000000025cac7825 */ /* 0x000fc600078e0270 */
[----:B------:R-:W2:Y:S01]  /*8d70*/  LDG.E.U16 R46, desc[UR32][R170.64] ;  /* 0x00000020aa2e7981 */ /* 0x000ea2000c1e1500 */
[----:B------:R-:W-:-:S03]  /*8d80*/  IMAD.WIDE R154, R92, 0x2, R130 ;  /* 0x000000025c9a7825 */ /* 0x000fc600078e0282 */
[----:B------:R-:W2:Y:S01]  /*8d90*/  LDG.E.U16 R158, desc[UR32][R172.64] ;  /* 0x00000020ac9e7981 */ /* 0x000ea2000c1e1500 */
[----:B------:R-:W-:-:S03]  /*8da0*/  IMAD.WIDE R152, R92, 0x2, R126 ;  /* 0x000000025c987825 */ /* 0x000fc600078e027e */
[----:B------:R-:W2:Y:S01]  /*8db0*/  LDG.E.U16 R165, desc[UR32][R154.64] ;  /* 0x000000209aa57981 */ /* 0x000ea2000c1e1500 */
[----:B------:R-:W-:-:S03]  /*8dc0*/  IMAD.WIDE R64, R92, 0x2, R122 ;  /* 0x000000025c407825 */ /* 0x000fc600078e027a */
[----:B------:R-:W2:Y:S01]  /*8dd0*/  LDG.E.U16 R167, desc[UR32][R152.64] ;  /* 0x0000002098a77981 */ /* 0x000ea2000c1e1500 */
[----:B0-----:R-:W-:-:S03]  /*8de0*/  IMAD.WIDE R8, R92, 0x2, R118 ;  /* 0x000000025c087825 */ /* 0x001fc600078e0276 */
[----:B------:R-:W2:Y:S01]  /*8df0*/  LDG.E.U16 R171, desc[UR32][R64.64] ;  /* 0x0000002040ab7981 */ /* 0x000ea2000c1e1500 */
[----:B-1----:R-:W-:-:S03]  /*8e00*/  IMAD.WIDE R6, R92, 0x2, R114 ;  /* 0x000000025c067825 */ /* 0x002fc600078e0272 */
[----:B------:R-:W2:Y:S01]  /*8e10*/  LDG.E.U16 R173, desc[UR32][R8.64] ;  /* 0x0000002008ad7981 */ /* 0x000ea2000c1e1500 */
[----:B------:R-:W-:-:S03]  /*8e20*/  IMAD.WIDE R4, R92, 0x2, R110 ;  /* 0x000000025c047825 */ /* 0x000fc600078e026e */
[----:B------:R-:W2:Y:S04]  /*8e30*/  LDG.E.U16 R175, desc[UR32][R6.64] ;  /* 0x0000002006af7981 */ /* 0x000ea8000c1e1500 */
[----:B------:R0:W2:Y:S01]  /*8e40*/  LDG.E.U16 R177, desc[UR32][R4.64] ;  /* 0x0000002004b17981 */ /* 0x0000a2000c1e1500 */
[--C-:B------:R-:W-:Y:S01]  /*8e50*/  FADD R28, R28, -R142.reuse ;  /* 0x8000008e1c1c7221 */ /* 0x100fe20000000000 */
[----:B0-----:R-:W-:-:S03]  /*8e60*/  FADD R4, R31, -R142 ;  /* 0x8000008e1f047221 */ /* 0x001fc60000000000 */
[----:B------:R-:W-:Y:S01]  /*8e70*/  FMUL R5, R28, 1.4426950216293334961 ;  /* 0x3fb8aa3b1c057820 */ /* 0x000fe20000400000 */
[----:B------:R-:W-:Y:S01]  /*8e80*/  FMUL R28, R4, 1.4426950216293334961 ;  /* 0x3fb8aa3b041c7820 */ /* 0x000fe20000400000 */
[--C-:B------:R-:W-:Y:S01]  /*8e90*/  FADD R4, R22, -R142.reuse ;  /* 0x8000008e16047221 */ /* 0x100fe20000000000 */
[----:B------:R-:W-:-:S03]  /*8ea0*/  FADD R30, R30, -R142 ;  /* 0x8000008e1e1e7221 */ /* 0x000fc60000000000 */
[----:B------:R-:W-:Y:S01]  /*8eb0*/  FMUL R7, R4, 1.4426950216293334961 ;  /* 0x3fb8aa3b04077820 */ /* 0x000fe20000400000 */
[--C-:B------:R-:W-:Y:S01]  /*8ec0*/  FADD R4, R33, -R142.reuse ;  /* 0x8000008e21047221 */ /* 0x100fe20000000000 */
[----:B------:R-:W-:Y:S01]  /*8ed0*/  FMUL R6, R30, 1.4426950216293334961 ;  /* 0x3fb8aa3b1e067820 */ /* 0x000fe20000400000 */
[--C-:B------:R-:W-:Y:S02]  /*8ee0*/  FADD R32, R32, -R142.reuse ;  /* 0x8000008e20207221 */ /* 0x100fe40000000000 */
[----:B------:R-:W-:Y:S01]  /*8ef0*/  FMUL R30, R4, 1.4426950216293334961 ;  /* 0x3fb8aa3b041e7820 */ /* 0x000fe20000400000 */
[--C-:B------:R-:W-:Y:S01]  /*8f00*/  FADD R4, R39, -R142.reuse ;  /* 0x8000008e27047221 */ /* 0x100fe20000000000 */
[----:B------:R0:W-:Y:S02]  /*8f10*/  MUFU.EX2 R31, R5 ;  /* 0x00000005001f7308 */ /* 0x0001e40000000800 */
[----:B0-----:R-:W-:Y:S01]  /*8f20*/  FMUL R5, R32, 1.4426950216293334961 ;  /* 0x3fb8aa3b20057820 */ /* 0x001fe20000400000 */
[----:B------:R-:W-:Y:S01]  /*8f30*/  FMUL R32, R4, 1.4426950216293334961 ;  /* 0x3fb8aa3b04207820 */ /* 0x000fe20000400000 */
[----:B------:R-:W-:-:S04]  /*8f40*/  FADD R4, R35, -R142 ;  /* 0x8000008e23047221 */ /* 0x000fc80000000000 */
[----:B------:R0:W-:Y:S01]  /*8f50*/  MUFU.EX2 R22, R6 ;  /* 0x0000000600167308 */ /* 0x0001e20000000800 */
[----:B------:R-:W-:Y:S01]  /*8f60*/  FADD R9, R58, R59 ;  /* 0x0000003b3a097221 */ /* 0x000fe20000000000 */
[----:B0-----:R-:W-:Y:S01]  /*8f70*/  FMUL R6, R4, 1.4426950216293334961 ;  /* 0x3fb8aa3b04067820 */ /* 0x001fe20000400000 */
[----:B------:R-:W-:-:S05]  /*8f80*/  FADD R4, R34, -R142 ;  /* 0x8000008e22047221 */ /* 0x000fca0000000000 */
[----:B------:R0:W-:Y:S01]  /*8f90*/  MUFU.EX2 R33, R7 ;  /* 0x0000000700217308 */ /* 0x0001e20000000800 */
[----:B------:R-:W-:Y:S01]  /*8fa0*/  FADD R8, R60, R9 ;  /* 0x000000093c087221 */ /* 0x000fe20000000000 */
[----:B0-----:R-:W-:Y:S01]  /*8fb0*/  FMUL R7, R4, 1.4426950216293334961 ;  /* 0x3fb8aa3b04077820 */ /* 0x001fe20000400000 */
[----:B------:R-:W-:-:S05]  /*8fc0*/  FADD R4, R37, -R142 ;  /* 0x8000008e25047221 */ /* 0x000fca0000000000 */
[----:B------:R0:W-:Y:S01]  /*8fd0*/  MUFU.EX2 R37, R7 ;  /* 0x0000000700257308 */ /* 0x0001e20000000800 */
[----:B------:R-:W-:Y:S01]  /*8fe0*/  FMUL R168, R4, 1.4426950216293334961 ;  /* 0x3fb8aa3b04a87820 */ /* 0x000fe20000400000 */
[----:B------:R-:W-:Y:S01]  /*8ff0*/  FADD R4, R45, -R142 ;  /* 0x8000008e2d047221 */ /* 0x000fe20000000000 */
[----:B0-----:R-:W-:-:S05]  /*9000*/  FADD R7, R61, R8 ;  /* 0x000000083d077221 */ /* 0x001fca0000000000 */
[----:B------:R0:W-:Y:S01]  /*9010*/  MUFU.EX2 R39, R5 ;  /* 0x0000000500277308 */ /* 0x0001e20000000800 */
[----:B------:R-:W-:Y:S01]  /*9020*/  FADD R8, R62, R7 ;  /* 0x000000073e087221 */ /* 0x000fe20000000000 */
[----:B0-----:R-:W-:Y:S01]  /*9030*/  FMUL R5, R4, 1.4426950216293334961 ;  /* 0x3fb8aa3b04057820 */ /* 0x001fe20000400000 */
[----:B------:R-:W-:-:S05]  /*9040*/  FADD R4, R48, -R142 ;  /* 0x8000008e30047221 */ /* 0x000fca0000000000 */
[----:B------:R0:W-:Y:S01]  /*9050*/  MUFU.EX2 R34, R6 ;  /* 0x0000000600227308 */ /* 0x0001e20000000800 */
[----:B------:R-:W-:-:S04]  /*9060*/  FADD R9, R63, R8 ;  /* 0x000000083f097221 */ /* 0x000fc80000000000 */
[----:B------:R-:W-:Y:S01]  /*9070*/  FADD R8, R10, R9 ;  /* 0x000000090a087221 */ /* 0x000fe20000000000 */
[----:B0-----:R-:W-:Y:S01]  /*9080*/  FMUL R6, R4, 1.4426950216293334961 ;  /* 0x3fb8aa3b04067820 */ /* 0x001fe20000400000 */
[--C-:B------:R-:W-:Y:S01]  /*9090*/  FADD R4, R41, -R142.reuse ;  /* 0x8000008e29047221 */ /* 0x100fe20000000000 */
[----:B------:R0:W-:Y:S03]  /*90a0*/  MUFU.EX2 R48, R5 ;  /* 0x0000000500307308 */ /* 0x0001e60000000800 */
[----:B------:R-:W-:Y:S01]  /*90b0*/  FMUL R7, R4, 1.4426950216293334961 ;  /* 0x3fb8aa3b04077820 */ /* 0x000fe20000400000 */
[----:B------:R-:W-:Y:S01]  /*90c0*/  FADD R4, R49, -R142 ;  /* 0x8000008e31047221 */ /* 0x000fe20000000000 */
[----:B0-----:R-:W-:-:S03]  /*90d0*/  FADD R5, R11, R8 ;  /* 0x000000080b057221 */ /* 0x001fc60000000000 */
[----:B------:R-:W-:Y:S01]  /*90e0*/  FMUL R170, R4, 1.4426950216293334961 ;  /* 0x3fb8aa3b04aa7820 */ /* 0x000fe20000400000 */
[----:B------:R-:W-:Y:S01]  /*90f0*/  FADD R4, R12, R5 ;  /* 0x000000050c047221 */ /* 0x000fe20000000000 */
[----:B------:R0:W-:Y:S03]  /*9100*/  MUFU.EX2 R41, R6 ;  /* 0x0000000600297308 */ /* 0x0001e60000000800 */
[----:B------:R-:W-:-:S04]  /*9110*/  FADD R9, R13, R4 ;  /* 0x000000040d097221 */ /* 0x000fc80000000000 */
[----:B0-----:R-:W-:Y:S01]  /*9120*/  FADD R6, R14, R9 ;  /* 0x000000090e067221 */ /* 0x001fe20000000000 */
[----:B------:R0:W-:Y:S01]  /*9130*/  MUFU.EX2 R49, R7 ;  /* 0x0000000700317308 */ /* 0x0001e20000000800 */
[--C-:B------:R-:W-:Y:S01]  /*9140*/  FADD R43, R43, -R142.reuse ;  /* 0x8000008e2b2b7221 */ /* 0x100fe20000000000 */
[----:B------:R-:W-:Y:S01]  /*9150*/  FADD R150, R150, -R142 ;  /* 0x8000008e96967221 */ /* 0x000fe20000000000 */
[----:B0-----:R-:W-:Y:S02]  /*9160*/  FADD R7, R15, R6 ;  /* 0x000000060f077221 */ /* 0x001fe40000000000 */
[----:B------:R-:W-:Y:S02]  /*9170*/  FMUL R5, R43, 1.4426950216293334961 ;  /* 0x3fb8aa3b2b057820 */ /* 0x000fe40000400000 */
[----:B------:R-:W-:Y:S01]  /*9180*/  FADD R6, R16, R7 ;  /* 0x0000000710067221 */ /* 0x000fe20000000000 */
[----:B------:R-:W-:-:S03]  /*9190*/  FADD R4, R50, -R142 ;  /* 0x8000008e32047221 */ /* 0x000fc60000000000 */
[----:B------:R-:W-:Y:S01]  /*91a0*/  FADD R6, R67, R6 ;  /* 0x0000000643067221 */ /* 0x000fe20000000000 */
[----:B------:R-:W-:Y:S01]  /*91b0*/  FMUL R150, R150, 1.4426950216293334961 ;  /* 0x3fb8aa3b96967820 */ /* 0x000fe20000400000 */
[----:B------:R0:W-:Y:S01]  /*91c0*/  MUFU.EX2 R50, R5 ;  /* 0x0000000500327308 */ /* 0x0001e20000000800 */
[----:B------:R-:W-:Y:S01]  /*91d0*/  FMUL R4, R4, 1.4426950216293334961 ;  /* 0x3fb8aa3b04047820 */ /* 0x000fe20000400000 */
[----:B0-----:R-:W-:-:S06]  /*91e0*/  FADD R5, R157, R6 ;  /* 0x000000069d057221 */ /* 0x001fcc0000000000 */
[----:B------:R-:W0:Y:S01]  /*91f0*/  MUFU.EX2 R169, R150 ;  /* 0x0000009600a97308 */ /* 0x000e220000000800 */
[----:B------:R-:W-:Y:S01]  /*9200*/  FADD R5, R160, R5 ;  /* 0x00000005a0057221 */ /* 0x000fe20000000000 */
[----:B------:R-:W-:-:S06]  /*9210*/  FADD R144, R144, -R142 ;  /* 0x8000008e90907221 */ /* 0x000fcc0000000000 */
[----:B------:R-:W1:Y:S08]  /*9220*/  MUFU.EX2 R148, R143 ;  /* 0x0000008f00947308 */ /* 0x000e700000000800 */
[----:B------:R0:W-:Y:S01]  /*9230*/  MUFU.EX2 R43, R4 ;  /* 0x00000004002b7308 */ /* 0x0001e20000000800 */
[----:B------:R-:W-:Y:S01]  /*9240*/  FMUL R144, R144, 1.4426950216293334961 ;  /* 0x3fb8aa3b90907820 */ /* 0x000fe20000400000 */
[----:B------:R-:W-:Y:S01]  /*9250*/  FADD R151, R151, -R142 ;  /* 0x8000008e97977221 */ /* 0x000fe20000000000 */
[----:B0-----:R-:W-:-:S05]  /*9260*/  FADD R4, R162, R5 ;  /* 0x00000005a2047221 */ /* 0x001fca0000000000 */
[----:B------:R-:W0:Y:S01]  /*9270*/  MUFU.EX2 R179, R179 ;  /* 0x000000b300b37308 */ /* 0x000e220000000800 */
[----:B------:R-:W-:Y:S01]  /*9280*/  FADD R5, R163, R4 ;  /* 0x00000004a3057221 */ /* 0x000fe20000000000 */
[----:B------:R-:W-:-:S03]  /*9290*/  FADD R149, R149, -R142 ;  /* 0x8000008e95957221 */ /* 0x000fc60000000000 */
[----:B------:R-:W-:-:S03]  /*92a0*/  FADD R4, R164, R5 ;  /* 0x00000005a4047221 */ /* 0x000fc60000000000 */
[----:B------:R-:W0:Y:S01]  /*92b0*/  MUFU.EX2 R166, R166 ;  /* 0x000000a600a67308 */ /* 0x000e220000000800 */
[----:B------:R-:W-:Y:S01]  /*92c0*/  FMUL R151, R151, 1.4426950216293334961 ;  /* 0x3fb8aa3b97977820 */ /* 0x000fe20000400000 */
[----:B------:R-:W-:Y:S01]  /*92d0*/  FADD R26, R26, -R142 ;  /* 0x8000008e1a1a7221 */ /* 0x000fe20000000000 */
[----:B------:R-:W-:Y:S01]  /*92e0*/  FADD R5, R169, R4 ;  /* 0x00000004a9057221 */ /* 0x000fe20000000000 */
[----:B------:R-:W-:-:S04]  /*92f0*/  FMUL R65, R149, 1.4426950216293334961 ;  /* 0x3fb8aa3b95417820 */ /* 0x000fc80000400000 */
[----:B------:R-:W3:Y:S01]  /*9300*/  MUFU.EX2 R181, R144 ;  /* 0x0000009000b57308 */ /* 0x000ee20000000800 */
[----:B------:R-:W-:Y:S01]  /*9310*/  FMUL R143, R26, 1.4426950216293334961 ;  /* 0x3fb8aa3b1a8f7820 */ /* 0x000fe20000400000 */
[----:B-1----:R-:W-:Y:S01]  /*9320*/  FADD R4, R148, R5 ;  /* 0x0000000594047221 */ /* 0x002fe20000000000 */
[----:B------:R-:W-:-:S05]  /*9330*/  FADD R26, R24, -R142 ;  /* 0x8000008e181a7221 */ /* 0x000fca0000000000 */
[----:B------:R-:W1:Y:S01]  /*9340*/  MUFU.EX2 R64, R151 ;  /* 0x0000009700407308 */ /* 0x000e620000000800 */
[----:B0-----:R-:W-:Y:S01]  /*9350*/  FADD R5, R179, R4 ;  /* 0x00000004b3057221 */ /* 0x001fe20000000000 */
[----:B------:R-:W-:Y:S01]  /*9360*/  FMUL R149, R26, 1.4426950216293334961 ;  /* 0x3fb8aa3b1a957820 */ /* 0x000fe20000400000 */
[----:B------:R-:W-:-:S05]  /*9370*/  FADD R145, R145, -R142 ;  /* 0x8000008e91917221 */ /* 0x000fca0000000000 */
[----:B------:R-:W0:Y:S01]  /*9380*/  MUFU.EX2 R65, R65 ;  /* 0x0000004100417308 */ /* 0x000e220000000800 */
[----:B------:R-:W-:Y:S01]  /*9390*/  FADD R4, R166, R5 ;  /* 0x00000005a6047221 */ /* 0x000fe20000000000 */
[----:B------:R-:W-:-:S06]  /*93a0*/  FMUL R26, R145, 1.4426950216293334961 ;  /* 0x3fb8aa3b911a7820 */ /* 0x000fcc0000400000 */
[----:B------:R-:W0:Y:S01]  /*93b0*/  MUFU.EX2 R24, R143 ;  /* 0x0000008f00187308 */ /* 0x000e220000000800 */
[----:B---3--:R-:W-:-:S07]  /*93c0*/  FADD R5, R181, R4 ;  /* 0x00000004b5057221 */ /* 0x008fce0000000000 */
[----:B------:R-:W3:Y:S01]  /*93d0*/  MUFU.EX2 R149, R149 ;  /* 0x0000009500957308 */ /* 0x000ee20000000800 */
[----:B-1----:R-:W-:Y:S01]  /*93e0*/  FADD R4, R64, R5 ;  /* 0x0000000540047221 */ /* 0x002fe20000000000 */
[----:B------:R-:W-:-:S06]  /*93f0*/  FADD R147, R147, -R142 ;  /* 0x8000008e93937221 */ /* 0x000fcc0000000000 */
[----:B------:R-:W1:Y:S01]  /*9400*/  MUFU.EX2 R26, R26 ;  /* 0x0000001a001a7308 */ /* 0x000e620000000800 */
[----:B0-----:R-:W-:Y:S01]  /*9410*/  FADD R5, R65, R4 ;  /* 0x0000000441057221 */ /* 0x001fe20000000000 */
[----:B------:R-:W-:-:S03]  /*9420*/  FMUL R147, R147, 1.4426950216293334961 ;  /* 0x3fb8aa3b93937820 */ /* 0x000fc60000400000 */
[----:B------:R-:W-:-:S03]  /*9430*/  FADD R4, R24, R5 ;  /* 0x0000000518047221 */ /* 0x000fc60000000000 */
[----:B------:R-:W0:Y:S01]  /*9440*/  MUFU.EX2 R28, R28 ;  /* 0x0000001c001c7308 */ /* 0x000e220000000800 */
[----:B---3--:R-:W-:-:S07]  /*9450*/  FADD R5, R149, R4 ;  /* 0x0000000495057221 */ /* 0x008fce0000000000 */
[----:B------:R-:W3:Y:S01]  /*9460*/  MUFU.EX2 R183, R147 ;  /* 0x0000009300b77308 */ /* 0x000ee20000000800 */
[----:B-1----:R-:W-:-:S04]  /*9470*/  FADD R4, R26, R5 ;  /* 0x000000051a047221 */ /* 0x002fc80000000000 */
[----:B------:R-:W-:-:S03]  /*9480*/  FADD R5, R31, R4 ;  /* 0x000000041f057221 */ /* 0x000fc60000000000 */
[----:B------:R-:W1:Y:S01]  /*9490*/  MUFU.EX2 R30, R30 ;  /* 0x0000001e001e7308 */ /* 0x000e620000000800 */
[----:B0-----:R-:W-:Y:S01]  /*94a0*/  FADD R4, R28, R5 ;  /* 0x000000051c047221 */ /* 0x001fe20000000000 */
[----:B------:R-:W-:-:S04]  /*94b0*/  FADD R20, R20, -R142 ;  /* 0x8000008e14147221 */ /* 0x000fc80000000000 */
[----:B------:R-:W-:Y:S01]  /*94c0*/  FMUL R20, R20, 1.4426950216293334961 ;  /* 0x3fb8aa3b14147820 */ /* 0x000fe20000400000 */
[----:B---3--:R-:W-:Y:S01]  /*94d0*/  FADD R5, R183, R4 ;  /* 0x00000004b7057221 */ /* 0x008fe20000000000 */
[----:B------:R-:W0:Y:S03]  /*94e0*/  MUFU.EX2 R32, R32 ;  /* 0x0000002000207308 */ /* 0x000e260000000800 */
[----:B------:R-:W-:-:S04]  /*94f0*/  FADD R4, R22, R5 ;  /* 0x0000000516047221 */ /* 0x000fc80000000000 */
[----:B------:R-:W-:Y:S01]  /*9500*/  FADD R5, R33, R4 ;  /* 0x0000000421057221 */ /* 0x000fe20000000000 */
[----:B------:R-:W3:Y:S03]  /*9510*/  MUFU.EX2 R35, R20 ;  /* 0x0000001400237308 */ /* 0x000ee60000000800 */
[----:B-1----:R-:W-:Y:S01]  /*9520*/  FADD R8, R30, R5 ;  /* 0x000000051e087221 */ /* 0x002fe20000000000 */
[----:B------:R-:W-:-:S03]  /*9530*/  FADD R146, R146, -R142 ;  /* 0x8000008e92927221 */ /* 0x000fc60000000000 */
[----:B------:R-:W-:Y:S01]  /*9540*/  FADD R9, R39, R8 ;  /* 0x0000000827097221 */ /* 0x000fe20000000000 */
[----:B------:R-:W1:Y:S01]  /*9550*/  MUFU.EX2 R168, R168 ;  /* 0x000000a800a87308 */ /* 0x000e620000000800 */
[----:B------:R-:W-:Y:S01]  /*9560*/  FMUL R146, R146, 1.4426950216293334961 ;  /* 0x3fb8aa3b92927820 */ /* 0x000fe20000400000 */
[----:B------:R-:W-:Y:S01]  /*9570*/  F2FP.BF16.F32.PACK_AB R7, R11, R10 ;  /* 0x0000000a0b07723e */ /* 0x000fe200000010ff */
[----:B0-----:R-:W-:Y:S01]  /*9580*/  FADD R10, R32, R9 ;  /* 0x00000009200a7221 */ /* 0x001fe20000000000 */
[----:B------:R-:W-:-:S04]  /*9590*/  F2FP.BF16.F32.PACK_AB R9, R15, R14 ;  /* 0x0000000e0f09723e */ /* 0x000fc800000010ff */
[----:B------:R-:W0:Y:S01]  /*95a0*/  MUFU.EX2 R45, R146 ;  /* 0x00000092002d7308 */ /* 0x000e220000000800 */
[----:B---3--:R-:W-:Y:S01]  /*95b0*/  FADD R11, R35, R10 ;  /* 0x0000000a230b7221 */ /* 0x008fe20000000000 */
[----:B------:R-:W-:-:S03]  /*95c0*/  FADD R21, R21, -R142 ;  /* 0x8000008e15157221 */ /* 0x000fc60000000000 */
[----:B------:R-:W-:Y:S01]  /*95d0*/  FADD R14, R34, R11 ;  /* 0x0000000b220e7221 */ /* 0x000fe20000000000 */
[----:B------:R-:W-:-:S03]  /*95e0*/  FMUL R21, R21, 1.4426950216293334961 ;  /* 0x3fb8aa3b15157820 */ /* 0x000fc60000400000 */
[----:B------:R-:W-:Y:S01]  /*95f0*/  FADD R15, R37, R14 ;  /* 0x0000000e250f7221 */ /* 0x000fe20000000000 */
[----:B------:R-:W-:Y:S01]  /*9600*/  F2FP.BF16.F32.PACK_AB R10, R67, R16 ;  /* 0x00000010430a723e */ /* 0x000fe200000010ff */
[--C-:B------:R-:W-:Y:S02]  /*9610*/  FADD R19, R19, -R142.reuse ;  /* 0x8000008e13137221 */ /* 0x100fe40000000000 */
[----:B-1----:R-:W-:Y:S01]  /*9620*/  FADD R16, R168, R15 ;  /* 0x0000000fa8107221 */ /* 0x002fe20000000000 */
[----:B------:R-:W-:Y:S01]  /*9630*/  F2FP.BF16.F32.PACK_AB R14, R179, R148 ;  /* 0x00000094b30e723e */ /* 0x000fe200000010ff */
[----:B------:R-:W1:Y:S01]  /*9640*/  MUFU.EX2 R170, R170 ;  /* 0x000000aa00aa7308 */ /* 0x000e620000000800 */
[----:B------:R-:W-:Y:S01]  /*9650*/  FMUL R148, R19, 1.4426950216293334961 ;  /* 0x3fb8aa3b13947820 */ /* 0x000fe20000400000 */
[--C-:B------:R-:W-:Y:S01]  /*9660*/  FADD R47, R47, -R142.reuse ;  /* 0x8000008e2f2f7221 */ /* 0x100fe20000000000 */
[--C-:B------:R-:W-:Y:S01]  /*9670*/  FADD R19, R17, -R142.reuse ;  /* 0x8000008e11137221 */ /* 0x100fe20000000000 */
[--C-:B------:R-:W-:Y:S01]  /*9680*/  FADD R51, R51, -R142.reuse ;  /* 0x8000008e33337221 */ /* 0x100fe20000000000 */
[----:B------:R-:W-:-:S03]  /*9690*/  FADD R27, R27, -R142 ;  /* 0x8000008e1b1b7221 */ /* 0x000fc60000000000 */
[----:B------:R0:W-:Y:S01]  /*96a0*/  MUFU.EX2 R152, R21 ;  /* 0x0000001500987308 */ /* 0x0001e20000000800 */
[--C-:B------:R-:W-:Y:S01]  /*96b0*/  FADD R52, R52, -R142.reuse ;  /* 0x8000008e34347221 */ /* 0x100fe20000000000 */
[--C-:B------:R-:W-:Y:S01]  /*96c0*/  FADD R53, R53, -R142.reuse ;  /* 0x8000008e35357221 */ /* 0x100fe20000000000 */
[--C-:B------:R-:W-:Y:S01]  /*96d0*/  FADD R23, R23, -R142.reuse ;  /* 0x8000008e17177221 */ /* 0x100fe20000000000 */
[--C-:B------:R-:W-:Y:S01]  /*96e0*/  FADD R54, R54, -R142.reuse ;  /* 0x8000008e36367221 */ /* 0x100fe20000000000 */
[--C-:B------:R-:W-:Y:S01]  /*96f0*/  FADD R25, R25, -R142.reuse ;  /* 0x8000008e19197221 */ /* 0x100fe20000000000 */
[--C-:B------:R-:W-:Y:S01]  /*9700*/  FADD R55, R55, -R142.reuse ;  /* 0x8000008e37377221 */ /* 0x100fe20000000000 */
[----:B------:R-:W-:Y:S01]  /*9710*/  FADD R56, R56, -R142 ;  /* 0x8000008e38387221 */ /* 0x000fe20000000000 */
[----:B0-----:R-:W-:Y:S01]  /*9720*/  FADD R21, R45, R16 ;  /* 0x000000102d157221 */ /* 0x001fe20000000000 */
[--C-:B------:R-:W-:Y:S01]  /*9730*/  FADD R57, R57, -R142.reuse ;  /* 0x8000008e39397221 */ /* 0x100fe20000000000 */
[--C-:B------:R-:W-:Y:S01]  /*9740*/  FADD R29, R29, -R142.reuse ;  /* 0x8000008e1d1d7221 */ /* 0x100fe20000000000 */
[----:B------:R-:W-:Y:S01]  /*9750*/  FADD R18, R18, -R142 ;  /* 0x8000008e12127221 */ /* 0x000fe20000000000 */
[----:B------:R-:W-:Y:S01]  /*9760*/  F2FP.BF16.F32.PACK_AB R17, R149, R24 ;  /* 0x000000189511723e */ /* 0x000fe200000010ff */
[----:B------:R-:W-:Y:S01]  /*9770*/  FMUL R47, R47, 1.4426950216293334961 ;  /* 0x3fb8aa3b2f2f7820 */ /* 0x000fe20000400000 */
[----:B------:R-:W-:Y:S01]  /*9780*/  FADD R20, R48, R21 ;  /* 0x0000001530147221 */ /* 0x000fe20000000000 */
        /* <DEDUP_REMOVED lines=13> */
[----:B------:R-:W-:Y:S01]  /*9860*/  FADD R24, R41, R20 ;  /* 0x0000001429187221 */ /* 0x000fe20000000000 */
[----:B------:R-:W-:Y:S08]  /*9870*/  MUFU.EX2 R47, R47 ;  /* 0x0000002f002f7308 */ /* 0x000ff00000000800 */
[----:B------:R-:W0:Y:S08]  /*9880*/  MUFU.EX2 R172, R51 ;  /* 0x0000003300ac7308 */ /* 0x000e300000000800 */
[----:B------:R-:W-:Y:S08]  /*9890*/  MUFU.EX2 R150, R27 ;  /* 0x0000001b00967308 */ /* 0x000ff00000000800 */
[----:B------:R-:W3:Y:S08]  /*98a0*/  MUFU.EX2 R151, R52 ;  /* 0x0000003400977308 */ /* 0x000ef00000000800 */
[----:B------:R-:W0:Y:S08]  /*98b0*/  MUFU.EX2 R153, R53 ;  /* 0x0000003500997308 */ /* 0x000e300000000800 */
[----:B------:R-:W-:Y:S08]  /*98c0*/  MUFU.EX2 R154, R23 ;  /* 0x00000017009a7308 */ /* 0x000ff00000000800 */
[----:B------:R-:W0:Y:S08]  /*98d0*/  MUFU.EX2 R155, R54 ;  /* 0x00000036009b7308 */ /* 0x000e300000000800 */
[----:B------:R0:W-:Y:S08]  /*98e0*/  MUFU.EX2 R156, R25 ;  /* 0x00000019009c7308 */ /* 0x0001f00000000800 */
[----:B------:R-:W2:Y:S01]  /*98f0*/  MUFU.EX2 R143, R55 ;  /* 0x00000037008f7308 */ /* 0x000ea20000000800 */
[----:B0-----:R-:W-:-:S07]  /*9900*/  FADD R25, R49, R24 ;  /* 0x0000001831197221 */ /* 0x001fce0000000000 */
[----:B------:R-:W-:Y:S01]  /*9910*/  MUFU.EX2 R144, R56 ;  /* 0x0000003800907308 */ /* 0x000fe20000000800 */
[----:B-1----:R-:W-:-:S07]  /*9920*/  FADD R27, R170, R25 ;  /* 0x00000019aa1b7221 */ /* 0x002fce0000000000 */
[----:B------:R-:W0:Y:S08]  /*9930*/  MUFU.EX2 R145, R57 ;  /* 0x0000003900917308 */ /* 0x000e300000000800 */
[----:B------:R-:W-:Y:S08]  /*9940*/  MUFU.EX2 R146, R29 ;  /* 0x0000001d00927308 */ /* 0x000ff00000000800 */
[----:B------:R1:W0:Y:S08]  /*9950*/  MUFU.EX2 R147, R18 ;  /* 0x0000001200937308 */ /* 0x0002300000000800 */
[----:B------:R-:W-:Y:S08]  /*9960*/  MUFU.EX2 R148, R148 ;  /* 0x0000009400947308 */ /* 0x000ff00000000800 */
[----:B------:R-:W0:Y:S01]  /*9970*/  MUFU.EX2 R149, R149 ;  /* 0x0000009500957308 */ /* 0x000e220000000800 */
[----:B------:R-:W-:Y:S01]  /*9980*/  F2FP.BF16.F32.PACK_AB R25, R41, R48 ;  /* 0x000000302919723e */ /* 0x000fe200000010ff */
[----:B------:R-:W-:Y:S01]  /*9990*/  FADD R48, R50, R27 ;  /* 0x0000001b32307221 */ /* 0x000fe20000000000 */
[----:B------:R-:W-:-:S03]  /*99a0*/  F2FP.BF16.F32.PACK_AB R20, R33, R22 ;  /* 0x000000162114723e */ /* 0x000fc600000010ff */
[----:B------:R-:W-:Y:S01]  /*99b0*/  FADD R48, R43, R48 ;  /* 0x000000302b307221 */ /* 0x000fe20000000000 */
[----:B------:R-:W-:Y:S02]  /*99c0*/  F2FP.BF16.F32.PACK_AB R8, R13, R12 ;  /* 0x0000000c0d08723e */ /* 0x000fe400000010ff */
[----:B-1----:R-:W-:Y:S02]  /*99d0*/  F2FP.BF16.F32.PACK_AB R18, R31, R26 ;  /* 0x0000001a1f12723e */ /* 0x002fe400000010ff */
        /* <DEDUP_REMOVED lines=15> */
[----:B------:R-:W-:Y:S01]  /*9ad0*/  F2FP.BF16.F32.PACK_AB R28, R172, R47 ;  /* 0x0000002fac1c723e */ /* 0x000fe200000010ff */
[----:B------:R-:W-:Y:S01]  /*9ae0*/  FADD R47, R47, R48 ;  /* 0x000000302f2f7221 */ /* 0x000fe20000000000 */
[----:B---3--:R-:W-:-:S02]  /*9af0*/  F2FP.BF16.F32.PACK_AB R29, R151, R150 ;  /* 0x00000096971d723e */ /* 0x008fc400000010ff */
[----:B------:R-:W-:Y:S02]  /*9b00*/  F2FP.BF16.F32.PACK_AB R30, R153, R152 ;  /* 0x00000098991e723e */ /* 0x000fe400000010ff */
[----:B------:R-:W-:Y:S02]  /*9b10*/  F2FP.BF16.F32.PACK_AB R31, R155, R154 ;  /* 0x0000009a9b1f723e */ /* 0x000fe400000010ff */
[----:B--2---:R-:W-:Y:S02]  /*9b20*/  F2FP.BF16.F32.PACK_AB R32, R143, R156 ;  /* 0x0000009c8f20723e */ /* 0x004fe400000010ff */
[----:B0-----:R-:W-:Y:S02]  /*9b30*/  F2FP.BF16.F32.PACK_AB R33, R145, R144 ;  /* 0x000000909121723e */ /* 0x001fe400000010ff */
[----:B------:R-:W-:Y:S02]  /*9b40*/  F2FP.BF16.F32.PACK_AB R34, R147, R146 ;  /* 0x000000929322723e */ /* 0x000fe400000010ff */
[----:B------:R-:W-:Y:S01]  /*9b50*/  F2FP.BF16.F32.PACK_AB R35, R149, R148 ;  /* 0x000000949523723e */ /* 0x000fe200000010ff */
[----:B------:R-:W-:Y:S01]  /*9b60*/  STS.U16 [R3+UR9+0xc000], R36 ;  /* 0x00c0002403007988 */ /* 0x000fe20008000409 */
[----:B------:R-:W-:-:S03]  /*9b70*/  FADD R93, -R142, R93 ;  /* 0x0000005d8e5d7221 */ /* 0x000fc60000000100 */
[----:B------:R-:W-:Y:S01]  /*9b80*/  STS.U16 [R3+UR9+0xc400], R38 ;  /* 0x00c4002603007988 */ /* 0x000fe20008000409 */
[----:B------:R-:W-:-:S03]  /*9b90*/  FADD R157, R172, R47 ;  /* 0x0000002fac9d7221 */ /* 0x000fc60000000000 */
[----:B-----5:R-:W-:Y:S04]  /*9ba0*/  STS.U16 [R3+UR9+0xc800], R40 ;  /* 0x00c8002803007988 */ /* 0x020fe80008000409 */
[----:B------:R-:W-:Y:S04]  /*9bb0*/  STS.U16 [R3+UR9+0xcc00], R42 ;  /* 0x00cc002a03007988 */ /* 0x000fe80008000409 */
[----:B------:R-:W-:Y:S04]  /*9bc0*/  STS.U16 [R3+UR9+0xd000], R44 ;  /* 0x00d0002c03007988 */ /* 0x000fe80008000409 */
[----:B------:R-:W-:Y:S04]  /*9bd0*/  STS.U16 [R3+UR9+0xd400], R46 ;  /* 0x00d4002e03007988 */ /* 0x000fe80008000409 */
[----:B------:R0:W-:Y:S04]  /*9be0*/  STS.U16 [R3+UR9+0xd800], R66 ;  /* 0x00d8004203007988 */ /* 0x0001e80008000409 */
[----:B------:R1:W-:Y:S01]  /*9bf0*/  STS.U16 [R3+UR9+0xdc00], R158 ;  /* 0x00dc009e03007988 */ /* 0x0003e20008000409 */
[----:B------:R-:W-:Y:S03]  /*9c00*/  STTM.x32 tmem[UR21], R4 ;  /* 0x00000004000079ed */ /* 0x000fe600082c0015 */
[----:B----4-:R1:W-:Y:S04]  /*9c10*/  STS.U16 [R2+UR9+0xc200], R159 ;  /* 0x00c2009f02007988 */ /* 0x0103e80008000409 */
[----:B------:R1:W-:Y:S04]  /*9c20*/  STS.U16 [R2+UR9+0xc600], R161 ;  /* 0x00c600a102007988 */ /* 0x0003e80008000409 */
[----:B------:R1:W-:Y:S04]  /*9c30*/  STS.U16 [R2+UR9+0xca00], R165 ;  /* 0x00ca00a502007988 */ /* 0x0003e80008000409 */
[----:B------:R1:W-:Y:S04]  /*9c40*/  STS.U16 [R2+UR9+0xce00], R167 ;  /* 0x00ce00a702007988 */ /* 0x0003e80008000409 */
[----:B------:R1:W-:Y:S04]  /*9c50*/  STS.U16 [R2+UR9+0xd200], R171 ;  /* 0x00d200ab02007988 */ /* 0x0003e80008000409 */
[----:B------:R1:W-:Y:S04]  /*9c60*/  STS.U16 [R2+UR9+0xd600], R173 ;  /* 0x00d600ad02007988 */ /* 0x0003e80008000409 */
[----:B------:R1:W-:Y:S04]  /*9c70*/  STS.U16 [R2+UR9+0xda00], R175 ;  /* 0x00da00af02007988 */ /* 0x0003e80008000409 */
[----:B------:R1:W-:Y:S01]  /*9c80*/  STS.U16 [R2+UR9+0xde00], R177 ;  /* 0x00de00b102007988 */ /* 0x0003e20008000409 */
[----:B------:R-:W-:Y:S01]  /*9c90*/  FMUL R93, R93, 1.4426950216293334961 ;  /* 0x3fb8aa3b5d5d7820 */ /* 0x000fe20000400000 */
[----:B------:R-:W2:Y:S02]  /*9ca0*/  FENCE.VIEW.ASYNC.T ;  /* 0x00000000000073c6 */ /* 0x000ea40000000200 */
[----:B--2---:R-:W-:Y:S06]  /*9cb0*/  BAR.SYNC.DEFER_BLOCKING 0x0 ;  /* 0x0000000000007b1d */ /* 0x004fec0000010000 */
[----:B0-----:R-:W0:Y:S01]  /*9cc0*/  LDTM.x64 R4, tmem[UR11] ;  /* 0x0000000b000479ee */ /* 0x001e220008340000 */
[----:B------:R-:W0:Y:S01]  /*9cd0*/  MUFU.EX2 R93, R93 ;  /* 0x0000005d005d7308 */ /* 0x000e220000000800 */
[----:B------:R-:W-:Y:S01]  /*9ce0*/  NOP ;  /* 0x0000000000007918 */ /* 0x000fe20000000000 */
[C---:B0-----:R-:W-:Y:S01]  /*9cf0*/  FMUL R4, R93.reuse, R4 ;  /* 0x000000045d047220 */ /* 0x041fe20000400000 */
        /* <DEDUP_REMOVED lines=63> */
[----:B------:R1:W-:Y:S01]  /*a0f0*/  STTM.x64 tmem[UR11], R4 ;  /* 0x00000004000079ed */ /* 0x0003e2000834000b */
[----:B------:R-:W0:Y:S02]  /*a100*/  FENCE.VIEW.ASYNC.T ;  /* 0x00000000000073c6 */ /* 0x000e240000000200 */
[----:B0-----:R-:W-:Y:S01]  /*a110*/  BAR.SYNC.DEFER_BLOCKING 0x0 ;  /* 0x0000000000007b1d */ /* 0x001fe20000010000 */
[----:B------:R-:W-:-:S04]  /*a120*/  FADD R150, R150, R157 ;  /* 0x0000009d96967221 */ /* 0x000fc80000000000 */
[----:B------:R-:W-:-:S04]  /*a130*/  FADD R151, R151, R150 ;  /* 0x0000009697977221 */ /* 0x000fc80000000000 */
[----:B------:R-:W-:-:S04]  /*a140*/  FADD R152, R152, R151 ;  /* 0x0000009798987221 */ /* 0x000fc80000000000 */
[----:B------:R-:W-:Y:S01]  /*a150*/  FADD R153, R153, R152 ;  /* 0x0000009899997221 */ /* 0x000fe20000000000 */
[----:B------:R0:W-:Y:S06]  /*a160*/  MEMBAR.ALL.CTA ;  /* 0x0000000000007992 */ /* 0x0001ec0000008000 */
[----:B0-----:R-:W0:Y:S01]  /*a170*/  FENCE.VIEW.ASYNC.S ;  /* 0x00000000000073c6 */ /* 0x001e220000000000 */
        /* <DEDUP_REMOVED lines=8> */
[----:B------:R-:W-:-:S03]  /*a200*/  ULEA UR30, UR23, UR9, 0x3 ;  /* 0x00000009171e7291 */ /* 0x000fc6000f8e18ff */
[----:B------:R-:W-:Y:S01]  /*a210*/  FADD R148, R148, R147 ;  /* 0x0000009394947221 */ /* 0x000fe20000000000 */
[----:B------:R-:W-:-:S03]  /*a220*/  IMAD.MOV.U32 R143, RZ, RZ, R90 ;  /* 0x000000ffff8f7224 */ /* 0x000fc600078e005a */
[----:B------:R-:W-:Y:S01]  /*a230*/  FADD R148, R149, R148 ;  /* 0x0000009495947221 */ /* 0x000fe20000000000 */
[----:B------:R-:W-:Y:S01]  /*a240*/  UIADD3 UR30, UPT, UPT, UR30, 0xe000, URZ ;  /* 0x0000e0001e1e7890 */ /* 0x000fe2000fffe0ff */
[----:B0-----:R-:W-:Y:S06]  /*a250*/  BAR.SYNC.DEFER_BLOCKING 0x0 ;  /* 0x0000000000007b1d */ /* 0x001fec0000010000 */
[----:B------:R-:W-:Y:S05]  /*a260*/  BRA.U UP1, `(.L_x_19) ;  /* 0x0000000101a07547 */ /* 0x000fea000b800000 */
[----:B------:R-:W-:Y:S02]  /*a270*/  UIADD3 UR6, UPT, UPT, UR8, 0x108, URZ ;  /* 0x0000010808067890 */ /* 0x000fe4000fffe0ff */
[----:B------:R-:W-:Y:S02]  /*a280*/  UIADD3 UR29, UPT, UPT, UR8, 0x110, URZ ;  /* 0x00000110081d7890 */ /* 0x000fe4000fffe0ff */
[----:B------:R-:W-:Y:S02]  /*a290*/  UIADD3 UR68, UPT, UPT, UR8, 0x118, URZ ;  /* 0x0000011808447890 */ /* 0x000fe4000fffe0ff */
[----:B------:R-:W-:Y:S02]  /*a2a0*/  UIADD3 UR69, UPT, UPT, UR8, 0x40, URZ ;  /* 0x0000004008457890 */ /* 0x000fe4000fffe0ff */
[----:B------:R-:W-:Y:S02]  /*a2b0*/  UIADD3 UR70, UPT, UPT, UR8, 0x120, URZ ;  /* 0x0000012008467890 */ /* 0x000fe4000fffe0ff */
[----:B------:R-:W-:-:S02]  /*a2c0*/  UIADD3 UR71, UPT, UPT, UR8, 0x40, URZ ;  /* 0x0000004008477890 */ /* 0x000fc4000fffe0ff */
[----:B------:R-:W-:Y:S02]  /*a2d0*/  UIADD3 UR72, UPT, UPT, UR8, 0x128, URZ ;  /* 0x0000012808487890 */ /* 0x000fe4000fffe0ff */
[----:B------:R-:W-:Y:S02]  /*a2e0*/  UIADD3 UR73, UPT, UPT, UR8, 0x40, URZ ;  /* 0x0000004008497890 */ /* 0x000fe4000fffe0ff */
[----:B------:R-:W-:Y:S01]  /*a2f0*/  UIADD3 UR74, UPT, UPT, UR8, 0x130, URZ ;  /* 0x00000130084a7890 */ /* 0x000fe2000fffe0ff */
[----:B------:R-:W-:Y:S01]  /*a300*/  UMOV UR24, 0x0 ;  /* 0x0000000000187882 */ /* 0x000fe20000000000 */
[----:B------:R-:W-:Y:S01]  /*a310*/  UMOV UR25, 0x8100490 ;  /* 0x0810049000197882 */ /* 0x000fe20000000000 */
[----:B------:R-:W-:Y:S02]  /*a320*/  UIADD3 UR75, UPT, UPT, UR8, 0x40, URZ ;  /* 0x00000040084b7890 */ /* 0x000fe4000fffe0ff */
[----:B------:R0:W-:Y:S01]  /*a330*/  UTCHMMA tmem[UR20], gdesc[UR18], tmem[UR8], tmem[UR24], idesc[UR25], UPT ;  /* 0x00ff1812140079ea */ /* 0x0001e2000b800008 */
[----:B------:R-:W-:Y:S01]  /*a340*/  UIADD3 UR76, UPT, UPT, UR8, 0x138, URZ ;  /* 0x00000138084c7890 */ /* 0x000fe2000fffe0ff */
[----:B------:R-:W-:Y:S01]  /*a350*/  UMOV UR66, 0x0 ;  /* 0x0000000000427882 */ /* 0x000fe20000000000 */
        /* <DEDUP_REMOVED lines=14> */
[----:B------:R-:W-:Y:S01]  /*a440*/  UMOV UR4, UR30 ;  /* 0x0000001e00047c82 */ /* 0x000fe20008000000 */
[----:B------:R-:W-:Y:S01]  /*a450*/  UMOV UR5, URZ ;  /* 0x000000ff00057c82 */ /* 0x000fe20008000000 */
[----:B------:R0:W-:Y:S01]  /*a460*/  UTCHMMA tmem[UR70], gdesc[UR18], tmem[UR69], tmem[UR60], idesc[UR61], UPT ;  /* 0x00ff3c12460079ea */ /* 0x0001e2000b800045 */
[----:B------:R-:W-:Y:S01]  /*a470*/  UMOV UR26, 0x0 ;  /* 0x00000000001a7882 */ /* 0x000fe20000000000 */
[----:B------:R-:W-:Y:S01]  /*a480*/  UMOV UR27, 0x8100490 ;  /* 0x08100490001b7882 */ /* 0x000fe20000000000 */
[----:B------:R0:W-:Y:S01]  /*a490*/  UTCHMMA tmem[UR72], gdesc[UR46], tmem[UR71], tmem[UR58], idesc[UR59], UPT ;  /* 0x00ff3a2e480079ea */ /* 0x0001e2000b800047 */
[----:B------:R-:W-:Y:S01]  /*a4a0*/  UMOV UR4, UR4 ;  /* 0x0000000400047c82 */ /* 0x000fe20008000000 */
[----:B------:R0:W-:Y:S01]  /*a4b0*/  UTCHMMA tmem[UR74], gdesc[UR52], tmem[UR73], tmem[UR56], idesc[UR57], UPT ;  /* 0x00ff38344a0079ea */ /* 0x0001e2000b800049 */
[----:B------:R0:W-:Y:S01]  /*a4c0*/  UTCHMMA tmem[UR76], gdesc[UR54], tmem[UR75], tmem[UR26], idesc[UR27], UPT ;  /* 0x00ff1a364c0079ea */ /* 0x0001e2000b80004b */
[----:B------:R0:W-:Y:S01]  /*a4d0*/  UTCBAR [UR4], URZ ;  /* 0x000000ff040073e9 */ /* 0x0001e200080000ff */
[----:B------:R-:W-:Y:S01]  /*a4e0*/  NOP ;  /* 0x0000000000007918 */ /* 0x000fe20000000000 */
.L_x_19:
[----:B------:R-:W-:Y:S01]  /*a4f0*/  ISETP.GE.U32.AND P0, PT, R88, R87, PT ;  /* 0x000000575800720c */ /* 0x000fe20003f06070 */
[----:B------:R-:W-:Y:S01]  /*a500*/  UIADD3 UR23, UPT, UPT, UR23, 0x1, URZ ;  /* 0x0000000117177890 */ /* 0x000fe2000fffe0ff */
[----:B------:R-:W-:Y:S02]  /*a510*/  VIADD R92, R92, UR22 ;  /* 0x000000165c5c7c36 */ /* 0x000fe40008000000 */
[----:B------:R-:W-:Y:S01]  /*a520*/  FFMA R86, R93, R86, R148 ;  /* 0x000000565d567223 */ /* 0x000fe20000000094 */
[----:B------:R-:W-:Y:S01]  /*a530*/  ISETP.GE.U32.AND.EX P0, PT, R89, RZ, PT, P0 ;  /* 0x000000ff5900720c */ /* 0x000fe20003f06100 */
[----:B------:R-:W-:Y:S01]  /*a540*/  UISETP.GT.AND UP2, UPT, UR23, 0x1, UPT ;  /* 0x000000011700788c */ /* 0x000fe2000bf44270 */
[----:B------:R-:W-:Y:S01]  /*a550*/  IADD3 R91, PT, PT, R69, R91, RZ ;  /* 0x0000005b455b7210 */ /* 0x000fe20007ffe0ff */
[----:B------:R-:W-:Y:S02]  /*a560*/  IMAD.MOV.U32 R93, RZ, RZ, R142 ;  /* 0x000000ffff5d7224 */ /* 0x000fe400078e008e */
[----:B0-----:R-:W-:-:S02]  /*a570*/  USEL UR4, URZ, 0x1, !UP2 ;  /* 0x00000001ff047887 */ /* 0x001fc4000d000000 */
[----:B------:R-:W-:-:S04]  /*a580*/  USEL UR23, UR23, URZ, !UP2 ;  /* 0x000000ff17177287 */ /* 0x000fc8000d000000 */
[----:B------:R-:W-:Y:S02]  /*a590*/  LOP3.LUT R90, R90, UR4, RZ, 0x3c, !PT ;  /* 0x000000045a5a7c12 */ /* 0x000fe4000f8e3cff */
[----:B------:R-:W-:Y:S06]  /*a5a0*/  @!P0 BRA `(.L_x_20) ;  /* 0xffffffb400788947 */ /* 0x000fec000383ffff */
[----:B------:R-:W-:Y:S01]  /*a5b0*/  ISETP.GE.AND P0, PT, R68, 0x1, PT ;  /* 0x000000014400780c */ /* 0x000fe20003f06270 */
[----:B------:R-:W-:-:S12]  /*a5c0*/  IMAD.MOV.U32 R93, RZ, RZ, R142 ;  /* 0x000000ffff5d7224 */ /* 0x000fd800078e008e */
[----:B------:R-:W-:Y:S05]  /*a5d0*/  @!P0 BRA `(.L_x_15) ;  /* 0x0000000000108947 */ /* 0x000fea0003800000 */
[----:B-1----:R-:W-:-:S04]  /*a5e0*/  IMAD.U32 R2, R143, -0x80000000, RZ ;  /* 0x800000008f027824 */ /* 0x002fc800078e00ff */
[----:B------:R-:W0:Y:S02]  /*a5f0*/  SYNCS.PHASECHK.TRANS64.TRYWAIT P0, [UR30], R2 ;  /* 0x00000002ff0075a7 */ /* 0x000e24000800111e */
[----:B0-----:R-:W-:Y:S05]  /*a600*/  @!P0 BRA `(.L_x_21) ;  /* 0x00000028003c8947 */ /* 0x001fea0003800000 */
.L_x_27:
[----:B------:R-:W-:-:S07]  /*a610*/  IMAD.MOV.U32 R93, RZ, RZ, R142 ;  /* 0x000000ffff5d7224 */ /* 0x000fce00078e008e */
.L_x_15:
[C---:B-1----:R-:W-:Y:S01]  /*a620*/  FMUL R2, R86.reuse, 8388608 ;  /* 0x4b00000056027820 */ /* 0x042fe20000400000 */
[----:B------:R-:W-:Y:S01]  /*a630*/  BAR.SYNC.DEFER_BLOCKING 0x0 ;  /* 0x0000000000007b1d */ /* 0x000fe20000010000 */
[C---:B------:R-:W-:Y:S01]  /*a640*/  FSETP.GEU.AND P2, PT, R86.reuse, 1.175494350822287508e-38, PT ;  /* 0x008000005600780b */ /* 0x040fe20003f4e000 */
[----:B0-----:R-:W-:Y:S01]  /*a650*/  IMAD.MOV.U32 R5, RZ, RZ, 0x3dc6b27f ;  /* 0x3dc6b27fff057424 */ /* 0x001fe200078e00ff */
[----:B------:R-:W-:Y:S02]  /*a660*/  FSETP.GT.AND P1, PT, |R86|, 8.50705917302346158658e+37, PT ;  /* 0x7e8000005600780b */ /* 0x000fe40003f24200 */
[----:B------:R-:W-:Y:S01]  /*a670*/  FSEL R70, R2, R86, !P2 ;  /* 0x0000005602467208 */ /* 0x000fe20005000000 */
[----:B------:R-:W0:Y:S01]  /*a680*/  LDCU.64 UR4, c[0x0][0x3e0] ;  /* 0x00007c00ff0477ac */ /* 0x000e220008000a00 */
[----:B------:R-:W-:Y:S01]  /*a690*/  FSETP.GEU.AND P0, PT, |R86|, 1.175494350822287508e-38, PT ;  /* 0x008000005600780b */ /* 0x000fe20003f0e200 */
[----:B------:R-:W1:Y:S01]  /*a6a0*/  LDC.64 R72, c[0x0][0x398] ;  /* 0x0000e600ff487b82 */ /* 0x000e620000000a00 */
[----:B------:R-:W-:-:S02]  /*a6b0*/  IADD3 R2, PT, PT, R70, -0x3f3504f3, RZ ;  /* 0xc0cafb0d46027810 */ /* 0x000fc40007ffe0ff */
[----:B------:R-:W-:Y:S02]  /*a6c0*/  ISETP.GE.U32.AND P3, PT, R70, 0x7f800000, PT ;  /* 0x7f8000004600780c */ /* 0x000fe40003f66070 */
[----:B------:R-:W-:-:S03]  /*a6d0*/  LOP3.LUT R3, R2, 0xff800000, RZ, 0xc0, !PT ;  /* 0xff80000002037812 */ /* 0x000fc600078ec0ff */
[----:B------:R-:W-:Y:S02]  /*a6e0*/  @P1 FMUL R86, R86, 0.25 ;  /* 0x3e80000056561820 */ /* 0x000fe40000400000 */
[----:B------:R-:W-:Y:S01]  /*a6f0*/  IMAD.IADD R2, R70, 0x1, -R3 ;  /* 0x0000000146027824 */ /* 0x000fe200078e0a03 */
[----:B------:R-:W-:Y:S01]  /*a700*/  I2FP.F32.S32 R3, R3 ;  /* 0x0000000300037245 */ /* 0x000fe20000201400 */
[----:B------:R-:W-:Y:S02]  /*a710*/  @!P0 FMUL R86, R86, 16777216 ;  /* 0x4b80000056568820 */ /* 0x000fe40000400000 */
[----:B------:R-:W-:Y:S01]  /*a720*/  FADD R68, R2, -1 ;  /* 0xbf80000002447421 */ /* 0x000fe20000000000 */
[----:B------:R-:W-:Y:S01]  /*a730*/  FSEL R2, RZ, -23, P2 ;  /* 0xc1b80000ff027808 */ /* 0x000fe20001000000 */
[----:B------:R-:W2:Y:S02]  /*a740*/  @!P5 SYNCS.CCTL.IV [UR9+0xe000] ;  /* 0x00e00000ff00d9b1 */ /* 0x000ea40008000009 */
[----:B--2---:R-:W-:Y:S01]  /*a750*/  BAR.SYNC.DEFER_BLOCKING 0x0 ;  /* 0x0000000000007b1d */ /* 0x004fe20000010000 */
[----:B------:R-:W-:Y:S01]  /*a760*/  FFMA.FTZ R5, R68, R5, -0.16845393180847167969 ;  /* 0xbe2c7f3044057423 */ /* 0x000fe20000010005 */
[----:B0-----:R-:W-:Y:S01]  /*a770*/  UIMAD UR4, UR7, UR4, URZ ;  /* 0x00000004070472a4 */ /* 0x001fe2000f8e02ff */
[----:B------:R-:W-:Y:S01]  /*a780*/  FFMA.FTZ R2, R3, 1.1920928955078125e-07, R2 ;  /* 0x3400000003027823 */ /* 0x000fe20000010002 */
[----:B------:R-:W-:-:S02]  /*a790*/  IMAD R3, R0, UR5, RZ ;  /* 0x0000000500037c24 */ /* 0x000fc4000f8e02ff */
[C---:B------:R-:W-:Y:S01]  /*a7a0*/  FFMA.FTZ R5, R68.reuse, R5, 0.1716887056827545166 ;  /* 0x3e2fcf2a44057423 */ /* 0x040fe20000010005 */
[----:B------:R-:W0:Y:S01]  /*a7b0*/  MUFU.RCP R191, R86 ;  /* 0x0000005600bf7308 */ /* 0x000e220000001000 */
[----:B------:R-:W-:Y:S01]  /*a7c0*/  USHF.L.U32 UR5, UR4, 0x1, URZ ;  /* 0x0000000104057899 */ /* 0x000fe200080006ff */
[----:B------:R-:W-:Y:S02]  /*a7d0*/  IMAD.SHL.U32 R71, R3, 0x2, RZ ;  /* 0x0000000203477824 */ /* 0x000fe400078e00ff */
[----:B------:R-:W-:Y:S01]  /*a7e0*/  FFMA.FTZ R5, R68, R5, -0.17900948226451873779 ;  /* 0xbe374e4344057423 */ /* 0x000fe20000010005 */
[----:B------:R-:W-:-:S03]  /*a7f0*/  FSETP.NEU.AND P2, PT, R70, RZ, PT ;  /* 0x000000ff4600720b */ /* 0x000fc60003f4d000 */
[----:B------:R-:W-:-:S04]  /*a800*/  FFMA.FTZ R5, R68, R5, 0.20512372255325317383 ;  /* 0x3e520bf444057423 */ /* 0x000fc80000010005 */
[----:B------:R-:W-:-:S04]  /*a810*/  FFMA.FTZ R5, R68, R5, -0.24046532809734344482 ;  /* 0xbe763c8b44057423 */ /* 0x000fc80000010005 */
[C---:B------:R-:W-:Y:S02]  /*a820*/  FFMA.FTZ R69, R68.reuse, R5, 0.28857114911079406738 ;  /* 0x3e93bf9944457423 */ /* 0x040fe40000010005 */
[----:B------:R-:W2:Y:S01]  /*a830*/  LDTM.x64 R4, tmem[UR11] ;  /* 0x0000000b000479ee */ /* 0x000ea20008340000 */
[----:B------:R-:W3:Y:S01]  /*a840*/  @!P5 SYNCS.CCTL.IV [UR9+0xe008] ;  /* 0x00e00800ff00d9b1 */ /* 0x000ee20008000009 */
[----:B------:R-:W-:Y:S01]  /*a850*/  FFMA.FTZ R69, R68, R69, -0.36067417263984680176 ;  /* 0xbeb8aa4944457423 */ /* 0x000fe20000010045 */
[----:B------:R-:W-:-:S03]  /*a860*/  NOP ;  /* 0x0000000000007918 */ /* 0x000fc60000000000 */
[----:B------:R-:W-:-:S04]  /*a870*/  FFMA.FTZ R69, R68, R69, 0.48089820146560668945 ;  /* 0x3ef6384a44457423 */ /* 0x000fc80000010045 */
[----:B------:R-:W-:-:S04]  /*a880*/  FFMA.FTZ R69, R68, R69, -0.72134751081466674805 ;  /* 0xbf38aa3b44457423 */ /* 0x000fc80000010045 */
[----:B------:R-:W-:-:S04]  /*a890*/  FMUL R69, R68, R69 ;  /* 0x0000004544457220 */ /* 0x000fc80000400000 */
[----:B------:R-:W-:-:S04]  /*a8a0*/  FMUL R69, R68, R69 ;  /* 0x0000004544457220 */ /* 0x000fc80000400000 */
[----:B------:R-:W-:Y:S01]  /*a8b0*/  FFMA.FTZ R69, R68, 1.4426950216293334961, R69 ;  /* 0x3fb8aa3b44457823 */ /* 0x000fe20000010045 */
[----:B------:R-:W-:-:S04]  /*a8c0*/  IMAD.HI R68, R3, 0x2, RZ ;  /* 0x0000000203447827 */ /* 0x000fc800078e02ff */
[----:B--2---:R-:W-:Y:S01]  /*a8d0*/  @P1 FMUL R4, R4, 0.25 ;  /* 0x3e80000004041820 */ /* 0x004fe20000400000 */
[----:B------:R-:W-:Y:S01]  /*a8e0*/  @P1 FMUL R5, R5, 0.25 ;  /* 0x3e80000005051820 */ /* 0x000fe20000400000 */
[----:B------:R-:W-:Y:S01]  /*a8f0*/  @P1 FMUL R6, R6, 0.25 ;  /* 0x3e80000006061820 */ /* 0x000fe20000400000 */
[----:B------:R-:W-:Y:S01]  /*a900*/  @P1 FMUL R7, R7, 0.25 ;  /* 0x3e80000007071820 */ /* 0x000fe20000400000 */
[----:B------:R-:W-:Y:S01]  /*a910*/  @!P0 FMUL R4, R4, 16777216 ;  /* 0x4b80000004048820 */ /* 0x000fe20000400000 */
[----:B------:R-:W-:Y:S01]  /*a920*/  @!P0 FMUL R5, R5, 16777216 ;  /* 0x4b80000005058820 */ /* 0x000fe20000400000 */
[----:B------:R-:W-:Y:S01]  /*a930*/  FADD R69, R2, R69 ;  /* 0x0000004502457221 */ /* 0x000fe20000000000 */
[----:B------:R-:W-:Y:S02]  /*a940*/  @P3 IMAD.MOV.U32 R2, RZ, RZ, 0x7f800000 ;  /* 0x7f800000ff023424 */ /* 0x000fe400078e00ff */
[C---:B0-----:R-:W-:Y:S01]  /*a950*/  FMUL R4, R191.reuse, R4 ;  /* 0x00000004bf047220 */ /* 0x041fe20000400000 */
[----:B------:R-:W-:Y:S01]  /*a960*/  FMUL R5, R191, R5 ;  /* 0x00000005bf057220 */ /* 0x000fe20000400000 */
[----:B------:R-:W-:Y:S01]  /*a970*/  @P1 FMUL R15, R15, 0.25 ;  /* 0x3e8000000f0f1820 */ /* 0x000fe20000400000 */
[----:B------:R-:W-:Y:S01]  /*a980*/  @!P0 FMUL R6, R6, 16777216 ;  /* 0x4b80000006068820 */ /* 0x000fe20000400000 */
[----:B------:R-:W-:Y:S01]  /*a990*/  @!P0 FMUL R7, R7, 16777216 ;  /* 0x4b80000007078820 */ /* 0x000fe20000400000 */
[----:B------:R-:W-:Y:S01]  /*a9a0*/  @P1 FMUL R13, R13, 0.25 ;  /* 0x3e8000000d0d1820 */ /* 0x000fe20000400000 */
[----:B------:R-:W-:Y:S01]  /*a9b0*/  F2FP.BF16.F32.PACK_AB R4, R5, R4 ;  /* 0x000000040504723e */ /* 0x000fe200000010ff */
[----:B------:R-:W-:Y:S01]  /*a9c0*/  @P1 FMUL R14, R14, 0.25 ;  /* 0x3e8000000e0e1820 */ /* 0x000fe20000400000 */
[----:B------:R-:W0:Y:S01]  /*a9d0*/  LDC R5, c[0x0][0x3e8] ;  /* 0x0000fa00ff057b82 */ /* 0x000e220000000800 */
[----:B------:R-:W-:Y:S01]  /*a9e0*/  @P3 FFMA.FTZ R69, R70, R2, +INF ;  /* 0x7f80000046453423 */ /* 0x000fe20000010002 */
[----:B------:R-:W-:Y:S01]  /*a9f0*/  @P1 FMUL R21, R21, 0.25 ;  /* 0x3e80000015151820 */ /* 0x000fe20000400000 */
[----:B-1----:R-:W-:Y:S01]  /*aa00*/  IADD3 R2, P3, P6, R71, UR5, R72 ;  /* 0x0000000547027c10 */ /* 0x002fe2000fe7e048 */
[----:B------:R-:W-:Y:S01]  /*aa10*/  @!P0 FMUL R15, R15, 16777216 ;  /* 0x4b8000000f0f8820 */ /* 0x000fe20000400000 */
[C---:B------:R-:W-:Y:S01]  /*aa20*/  FMUL R193, R191.reuse, R6 ;  /* 0x00000006bfc17220 */ /* 0x040fe20000400000 */
[----:B------:R-:W-:Y:S01]  /*aa30*/  UIMAD.WIDE UR4, UR4, 0x2, URZ ;  /* 0x00000002040478a5 */ /* 0x000fe2000f8e02ff */
[----:B------:R-:W-:Y:S01]  /*aa40*/  @P1 FMUL R16, R16, 0.25 ;  /* 0x3e80000010101820 */ /* 0x000fe20000400000 */
[----:B------:R-:W-:Y:S01]  /*aa50*/  FMUL R6, R191, R7 ;  /* 0x00000007bf067220 */ /* 0x000fe20000400000 */
[----:B------:R-:W-:Y:S01]  /*aa60*/  @P1 FMUL R9, R9, 0.25 ;  /* 0x3e80000009091820 */ /* 0x000fe20000400000 */
[----:B------:R-:W-:Y:S01]  /*aa70*/  @P1 FMUL R17, R17, 0.25 ;  /* 0x3e80000011111820 */ /* 0x000fe20000400000 */
[----:B------:R-:W-:Y:S01]  /*aa80*/  @!P0 FMUL R13, R13, 16777216 ;  /* 0x4b8000000d0d8820 */ /* 0x000fe20000400000 */
[----:B------:R-:W-:Y:S01]  /*aa90*/  @!P0 FMUL R14, R14, 16777216 ;  /* 0x4b8000000e0e8820 */ /* 0x000fe20000400000 */
[----:B------:R-:W-:Y:S01]  /*aaa0*/  @P1 FMUL R20, R20, 0.25 ;  /* 0x3e80000014141820 */ /* 0x000fe20000400000 */
[----:B------:R-:W-:Y:S01]  /*aab0*/  @P1 FMUL R29, R29, 0.25 ;  /* 0x3e8000001d1d1820 */ /* 0x000fe20000400000 */
[----:B------:R-:W-:Y:S01]  /*aac0*/  @!P0 FMUL R21, R21, 16777216 ;  /* 0x4b80000015158820 */ /* 0x000fe20000400000 */
[----:B------:R-:W-:Y:S01]  /*aad0*/  @P1 FMUL R8, R8, 0.25 ;  /* 0x3e80000008081820 */ /* 0x000fe20000400000 */
[----:B------:R-:W-:Y:S01]  /*aae0*/  @P1 FMUL R27, R27, 0.25 ;  /* 0x3e8000001b1b1820 */ /* 0x000fe20000400000 */
[----:B------:R-:W-:Y:S01]  /*aaf0*/  FMUL R139, R191, R15 ;  /* 0x0000000fbf8b7220 */ /* 0x000fe20000400000 */
[----:B------:R-:W-:Y:S01]  /*ab00*/  @P1 FMUL R19, R19, 0.25 ;  /* 0x3e80000013131820 */ /* 0x000fe20000400000 */
[----:B------:R-:W-:Y:S01]  /*ab10*/  @!P0 FMUL R16, R16, 16777216 ;  /* 0x4b80000010108820 */ /* 0x000fe20000400000 */
[----:B------:R-:W-:Y:S01]  /*ab20*/  @!P0 FMUL R9, R9, 16777216 ;  /* 0x4b80000009098820 */ /* 0x000fe20000400000 */
[----:B------:R-:W-:Y:S01]  /*ab30*/  @!P0 FMUL R17, R17, 16777216 ;  /* 0x4b80000011118820 */ /* 0x000fe20000400000 */
[----:B------:R-:W-:Y:S01]  /*ab40*/  FMUL R137, R191, R13 ;  /* 0x0000000dbf897220 */ /* 0x000fe20000400000 */
[----:B0-----:R-:W-:-:S02]  /*ab50*/  IMAD R7, R5, 0x30, RZ ;  /* 0x0000003005077824 */ /* 0x001fc400078e02ff */
[----:B------:R-:W-:Y:S01]  /*ab60*/  FMUL R138, R191, R14 ;  /* 0x0000000ebf8a7220 */ /* 0x000fe20000400000 */
[----:B------:R-:W-:Y:S01]  /*ab70*/  IMAD R15, R5, 0x18, RZ ;  /* 0x00000018050f7824 */ /* 0x000fe200078e02ff */
[----:B------:R-:W-:Y:S01]  /*ab80*/  FSEL R192, R69, -INF , P2 ;  /* 0xff80000045c07808 */ /* 0x000fe20001000000 */
[----:B------:R-:W-:Y:S02]  /*ab90*/  IMAD R237, R5, 0x60, RZ ;  /* 0x0000006005ed7824 */ /* 0x000fe400078e02ff */
[----:B------:R-:W-:Y:S01]  /*aba0*/  @P1 FMUL R18, R18, 0.25 ;  /* 0x3e80000012121820 */ /* 0x000fe20000400000 */
[----:B------:R-:W-:Y:S01]  /*abb0*/  @!P0 FMUL R20, R20, 16777216 ;  /* 0x4b80000014148820 */ /* 0x000fe20000400000 */
[----:B------:R-:W-:Y:S01]  /*abc0*/  @!P0 FMUL R29, R29, 16777216 ;  /* 0x4b8000001d1d8820 */ /* 0x000fe20000400000 */
[----:B------:R-:W-:Y:S01]  /*abd0*/  FMUL R145, R191, R21 ;  /* 0x00000015bf917220 */ /* 0x000fe20000400000 */
[----:B------:R-:W-:Y:S01]  /*abe0*/  IADD3.X R3, PT, PT, R68, UR5, R73, P3, P6 ;  /* 0x0000000544037c10 */ /* 0x000fe20009fec449 */
[----:B------:R-:W-:Y:S01]  /*abf0*/  IMAD R13, R5, 0x6, RZ ;  /* 0x00000006050d7824 */ /* 0x000fe200078e02ff */
[----:B------:R-:W-:Y:S01]  /*ac00*/  IADD3 R14, P2, PT, R7, R2, RZ ;  /* 0x00000002070e7210 */ /* 0x000fe20007f5e0ff */
[----:B------:R-:W-:Y:S01]  /*ac10*/  @P1 FMUL R11, R11, 0.25 ;  /* 0x3e8000000b0b1820 */ /* 0x000fe20000400000 */
[----:B------:R-:W-:Y:S01]  /*ac20*/  @P1 FMUL R25, R25, 0.25 ;  /* 0x3e80000019191820 */ /* 0x000fe20000400000 */
[----:B------:R-:W-:Y:S01]  /*ac30*/  @!P0 FMUL R8, R8, 16777216 ;  /* 0x4b80000008088820 */ /* 0x000fe20000400000 */
[----:B------:R-:W-:Y:S01]  /*ac40*/  @!P0 FMUL R27, R27, 16777216 ;  /* 0x4b8000001b1b8820 */ /* 0x000fe20000400000 */
[----:B------:R-:W-:-:S02]  /*ac50*/  IMAD R21, R5, 0x50, RZ ;  /* 0x0000005005157824 */ /* 0x000fc400078e02ff */
[----:B------:R-:W-:Y:S01]  /*ac60*/  @P1 FMUL R28, R28, 0.25 ;  /* 0x3e8000001c1c1820 */ /* 0x000fe20000400000 */
[----:B------:R-:W-:Y:S01]  /*ac70*/  @P1 FMUL R33, R33, 0.25 ;  /* 0x3e80000021211820 */ /* 0x000fe20000400000 */
[----:B------:R-:W-:Y:S01]  /*ac80*/  @P1 FMUL R37, R37, 0.25 ;  /* 0x3e80000025251820 */ /* 0x000fe20000400000 */
[----:B------:R-:W-:Y:S01]  /*ac90*/  @!P0 FMUL R19, R19, 16777216 ;  /* 0x4b80000013138820 */ /* 0x000fe20000400000 */
[----:B------:R-:W-:Y:S01]  /*aca0*/  FMUL R140, R191, R16 ;  /* 0x00000010bf8c7220 */ /* 0x000fe20000400000 */
[----:B------:R-:W-:Y:S01]  /*acb0*/  @P1 FMUL R10, R10, 0.25 ;  /* 0x3e8000000a0a1820 */ /* 0x000fe20000400000 */
        /* <DEDUP_REMOVED lines=41> */
[C---:B------:R-:W-:Y:S01]  /*af50*/  FMUL R133, R191.reuse, R9 ;  /* 0x00000009bf857220 */ /* 0x040fe20000400000 */
[----:B------:R-:W-:Y:S01]  /*af60*/  FMUL R141, R191, R17 ;  /* 0x00000011bf8d7220 */ /* 0x000fe20000400000 */
[----:B------:R-:W-:Y:S01]  /*af70*/  F2FP.BF16.F32.PACK_AB R193, R6, R193 ;  /* 0x000000c106c1723e */ /* 0x000fe200000010ff */
[----:B------:R-:W-:Y:S01]  /*af80*/  @!P0 FMUL R18, R18, 16777216 ;  /* 0x4b80000012128820 */ /* 0x000fe20000400000 */
[----:B------:R-:W-:Y:S01]  /*af90*/  IADD3 R16, P5, PT, R15, R2, RZ ;  /* 0x000000020f107210 */ /* 0x000fe20007fbe0ff */
[C---:B------:R-:W-:Y:S01]  /*afa0*/  FMUL R144, R191.reuse, R20 ;  /* 0x00000014bf907220 */ /* 0x040fe20000400000 */
[----:B------:R-:W-:Y:S01]  /*afb0*/  FMUL R153, R191, R29 ;  /* 0x0000001dbf997220 */ /* 0x000fe20000400000 */
[----:B------:R-:W-:Y:S01]  /*afc0*/  IMAD R17, R5, 0xc, RZ ;  /* 0x0000000c05117824 */ /* 0x000fe200078e02ff */
[----:B------:R-:W-:Y:S01]  /*afd0*/  IADD3 R6, P1, PT, R237, R2, RZ ;  /* 0x00000002ed067210 */ /* 0x000fe20007f3e0ff */
[----:B------:R-:W-:Y:S01]  /*afe0*/  IMAD R9, R5, 0x3, RZ ;  /* 0x0000000305097824 */ /* 0x000fe200078e02ff */
[----:B------:R-:W-:Y:S01]  /*aff0*/  LEA.HI.X.SX32 R15, R15, R3, 0x1, P2 ;  /* 0x000000030f0f7211 */ /* 0x000fe200010f0eff */
[----:B------:R-:W-:Y:S01]  /*b000*/  @!P0 FMUL R11, R11, 16777216 ;  /* 0x4b8000000b0b8820 */ /* 0x000fe20000400000 */
[----:B------:R-:W-:Y:S01]  /*b010*/  @!P0 FMUL R25, R25, 16777216 ;  /* 0x4b80000019198820 */ /* 0x000fe20000400000 */
[C---:B------:R-:W-:Y:S01]  /*b020*/  FMUL R132, R191.reuse, R8 ;  /* 0x00000008bf847220 */ /* 0x040fe20000400000 */
[----:B------:R-:W-:Y:S01]  /*b030*/  FMUL R151, R191, R27 ;  /* 0x0000001bbf977220 */ /* 0x000fe20000400000 */
[----:B------:R-:W-:Y:S01]  /*b040*/  IMAD R29, R5, 0x28, RZ ;  /* 0x00000028051d7824 */ /* 0x000fe200078e02ff */
[-C--:B------:R-:W-:Y:S01]  /*b050*/  IADD3 R20, P2, PT, R13, R2.reuse, RZ ;  /* 0x000000020d147210 */ /* 0x080fe20007f5e0ff */
[----:B------:R-:W-:Y:S01]  /*b060*/  @!P0 FMUL R28, R28, 16777216 ;  /* 0x4b8000001c1c8820 */ /* 0x000fe20000400000 */
[----:B------:R-:W-:Y:S01]  /*b070*/  @!P0 FMUL R33, R33, 16777216 ;  /* 0x4b80000021218820 */ /* 0x000fe20000400000 */
[----:B------:R-:W-:Y:S01]  /*b080*/  @!P0 FMUL R37, R37, 16777216 ;  /* 0x4b80000025258820 */ /* 0x000fe20000400000 */
[----:B------:R-:W-:Y:S01]  /*b090*/  FMUL R143, R191, R19 ;  /* 0x00000013bf8f7220 */ /* 0x000fe20000400000 */
[----:B------:R-:W-:Y:S01]  /*b0a0*/  IMAD R27, R5, 0xa, RZ ;  /* 0x0000000a051b7824 */ /* 0x000fe200078e02ff */
[----:B------:R-:W-:Y:S01]  /*b0b0*/  IADD3 R8, P3, PT, R21, R2, RZ ;  /* 0x0000000215087210 */ /* 0x000fe20007f7e0ff */
[----:B------:R-:W-:Y:S01]  /*b0c0*/  @!P0 FMUL R10, R10, 16777216 ;  /* 0x4b8000000a0a8820 */ /* 0x000fe20000400000 */
[----:B------:R-:W-:Y:S01]  /*b0d0*/  @!P0 FMUL R12, R12, 16777216 ;  /* 0x4b8000000c0c8820 */ /* 0x000fe20000400000 */
[----:B------:R-:W-:Y:S01]  /*b0e0*/  @!P0 FMUL R35, R35, 16777216 ;  /* 0x4b80000023238820 */ /* 0x000fe20000400000 */
[----:B------:R-:W-:-:S02]  /*b0f0*/  IMAD R245, R5, 0x70, RZ ;  /* 0x0000007005f57824 */ /* 0x000fc400078e02ff */
[----:B------:R-:W-:Y:S01]  /*b100*/  FMUL R142, R191, R18 ;  /* 0x00000012bf8e7220 */ /* 0x000fe20000400000 */
[----:B------:R-:W-:Y:S01]  /*b110*/  IMAD R19, R5, 0x48, RZ ;  /* 0x0000004805137824 */ /* 0x000fe200078e02ff */
[----:B------:R-:W-:Y:S01]  /*b120*/  LEA.HI.X.SX32 R7, R7, R3, 0x1, P1 ;  /* 0x0000000307077211 */ /* 0x000fe200008f0eff */
[----:B------:R-:W-:Y:S01]  /*b130*/  @!P0 FMUL R24, R24, 16777216 ;  /* 0x4b80000018188820 */ /* 0x000fe20000400000 */
[C---:B------:R-:W-:Y:S01]  /*b140*/  FMUL R135, R191.reuse, R11 ;  /* 0x0000000bbf877220 */ /* 0x040fe20000400000 */
[----:B------:R-:W-:Y:S01]  /*b150*/  FMUL R149, R191, R25 ;  /* 0x00000019bf957220 */ /* 0x000fe20000400000 */
[----:B------:R-:W-:Y:S01]  /*b160*/  IADD3 R18, P1, PT, R17, R2, RZ ;  /* 0x0000000211127210 */ /* 0x000fe20007f3e0ff */
[----:B------:R-:W-:Y:S01]  /*b170*/  @!P0 FMUL R26, R26, 16777216 ;  /* 0x4b8000001a1a8820 */ /* 0x000fe20000400000 */
[----:B------:R-:W-:Y:S01]  /*b180*/  LEA.HI.X.SX32 R21, R9, R3, 0x1, P2 ;  /* 0x0000000309157211 */ /* 0x000fe200010f0eff */
[C---:B------:R-:W-:Y:S01]  /*b190*/  FMUL R152, R191.reuse, R28 ;  /* 0x0000001cbf987220 */ /* 0x040fe20000400000 */
[C---:B------:R-:W-:Y:S01]  /*b1a0*/  FMUL R157, R191.reuse, R33 ;  /* 0x00000021bf9d7220 */ /* 0x040fe20000400000 */
[----:B------:R-:W-:Y:S01]  /*b1b0*/  FMUL R161, R191, R37 ;  /* 0x00000025bfa17220 */ /* 0x000fe20000400000 */
[----:B------:R-:W-:Y:S01]  /*b1c0*/  IMAD R25, R5, 0x14, RZ ;  /* 0x0000001405197824 */ /* 0x000fe200078e02ff */
[----:B------:R-:W-:Y:S01]  /*b1d0*/  LEA.HI.X.SX32 R9, R29, R3, 0x1, P3 ;  /* 0x000000031d097211 */ /* 0x000fe200018f0eff */
[----:B------:R-:W-:-:S02]  /*b1e0*/  IMAD R11, R5, 0x5, RZ ;  /* 0x00000005050b7824 */ /* 0x000fc400078e02ff */
[----:B------:R-:W-:Y:S01]  /*b1f0*/  @!P0 FMUL R22, R22, 16777216 ;  /* 0x4b80000016168820 */ /* 0x000fe20000400000 */
        /* <DEDUP_REMOVED lines=36> */
[C---:B------:R-:W-:Y:S01]  /*b440*/  FMUL R134, R191.reuse, R10 ;  /* 0x0000000abf867220 */ /* 0x040fe20000400000 */
[C---:B------:R-:W-:Y:S01]  /*b450*/  FMUL R136, R191.reuse, R12 ;  /* 0x0000000cbf887220 */ /* 0x040fe20000400000 */
[----:B------:R-:W-:Y:S01]  /*b460*/  FMUL R159, R191, R35 ;  /* 0x00000023bf9f7220 */ /* 0x000fe20000400000 */
[----:B------:R-:W-:Y:S01]  /*b470*/  IMAD R37, R5, 0x38, RZ ;  /* 0x0000003805257824 */ /* 0x000fe200078e02ff */
[-C--:B------:R-:W-:Y:S01]  /*b480*/  IADD3 R28, P3, PT, R27, R2.reuse, RZ ;  /* 0x000000021b1c7210 */ /* 0x080fe20007f7e0ff */
[----:B------:R-:W-:Y:S01]  /*b490*/  IMAD R33, R5, 0x1c, RZ ;  /* 0x0000001c05217824 */ /* 0x000fe200078e02ff */
[-C--:B------:R-:W-:Y:S01]  /*b4a0*/  IADD3 R10, P0, PT, R245, R2.reuse, RZ ;  /* 0x00000002f50a7210 */ /* 0x080fe20007f1e0ff */
[----:B------:R-:W-:Y:S01]  /*b4b0*/  IMAD R35, R5, 0xe, RZ ;  /* 0x0000000e05237824 */ /* 0x000fe200078e02ff */
[----:B------:R-:W-:Y:S01]  /*b4c0*/  IADD3 R12, P6, PT, R19, R2, RZ ;  /* 0x00000002130c7210 */ /* 0x000fe20007fde0ff */
[----:B------:R-:W-:Y:S01]  /*b4d0*/  FMUL R148, R191, R24 ;  /* 0x00000018bf947220 */ /* 0x000fe20000400000 */
[----:B------:R-:W-:Y:S01]  /*b4e0*/  LEA.HI.X.SX32 R19, R13, R3, 0x1, P1 ;  /* 0x000000030d137211 */ /* 0x000fe200008f0eff */
[----:B------:R-:W-:Y:S01]  /*b4f0*/  FMUL R150, R191, R26 ;  /* 0x0000001abf967220 */ /* 0x000fe20000400000 */
[----:B------:R-:W-:Y:S01]  /*b500*/  IADD3 R24, P1, PT, R29, R2, RZ ;  /* 0x000000021d187210 */ /* 0x000fe20007f3e0ff */
[C---:B------:R-:W-:Y:S01]  /*b510*/  FMUL R147, R191.reuse, R23 ;  /* 0x00000017bf937220 */ /* 0x040fe20000400000 */
[C---:B------:R-:W-:Y:S01]  /*b520*/  FMUL R158, R191.reuse, R34 ;  /* 0x00000022bf9e7220 */ /* 0x040fe20000400000 */
[----:B------:R-:W-:Y:S01]  /*b530*/  FMUL R167, R191, R43 ;  /* 0x0000002bbfa77220 */ /* 0x000fe20000400000 */
[----:B------:R-:W-:Y:S01]  /*b540*/  IADD3 R26, P2, PT, R25, R2, RZ ;  /* 0x00000002191a7210 */ /* 0x000fe20007f5e0ff */
[----:B------:R-:W-:Y:S01]  /*b550*/  FMUL R160, R191, R36 ;  /* 0x00000024bfa07220 */ /* 0x000fe20000400000 */
[----:B------:R-:W-:Y:S01]  /*b560*/  LEA.HI.X.SX32 R29, R11, R3, 0x1, P3 ;  /* 0x000000030b1d7211 */ /* 0x000fe200018f0eff */
[----:B------:R-:W-:Y:S01]  /*b570*/  FMUL R165, R191, R41 ;  /* 0x00000029bfa57220 */ /* 0x000fe20000400000 */
[----:B------:R-:W-:Y:S01]  /*b580*/  IMAD R23, R5, 0x7, RZ ;  /* 0x0000000705177824 */ /* 0x000fe200078e02ff */
[-C--:B------:R-:W-:Y:S01]  /*b590*/  IADD3 R34, P3, PT, R33, R2.reuse, RZ ;  /* 0x0000000221227210 */ /* 0x080fe20007f7e0ff */
[----:B------:R-:W-:Y:S01]  /*b5a0*/  IMAD R43, R5, 0x24, RZ ;  /* 0x00000024052b7824 */ /* 0x000fe200078e02ff */
[-C--:B------:R-:W-:Y:S01]  /*b5b0*/  LEA.HI.X.SX32 R11, R37, R3.reuse, 0x1, P0 ;  /* 0x00000003250b7211 */ /* 0x080fe200000f0eff */
[----:B------:R-:W-:Y:S01]  /*b5c0*/  IMAD R41, R5, 0x12, RZ ;  /* 0x0000001205297824 */ /* 0x000fe200078e02ff */
[----:B------:R-:W-:Y:S01]  /*b5d0*/  IADD3 R36, P0, PT, R35, R2, RZ ;  /* 0x0000000223247210 */ /* 0x000fe20007f1e0ff */
[----:B------:R-:W-:Y:S01]  /*b5e0*/  FMUL R156, R191, R32 ;  /* 0x00000020bf9c7220 */ /* 0x000fe20000400000 */
[----:B------:R-:W-:Y:S01]  /*b5f0*/  LEA.HI.X.SX32 R27, R27, R3, 0x1, P2 ;  /* 0x000000031b1b7211 */ /* 0x000fe200010f0eff */
        /* <DEDUP_REMOVED lines=10> */
[----:B------:R-:W-:Y:S01]  /*b6a0*/  LEA.HI.X.SX32 R37, R23, R3, 0x1, P0 ;  /* 0x0000000317257211 */ /* 0x000fe200000f0eff */
[----:B------:R-:W-:Y:S01]  /*b6b0*/  IMAD R233, R5, 0x58, RZ ;  /* 0x0000005805e97824 */ /* 0x000fe200078e02ff */
[----:B------:R-:W-:Y:S01]  /*b6c0*/  IADD3 R42, P0, PT, R41, R2, RZ ;  /* 0x00000002292a7210 */ /* 0x000fe20007f1e0ff */
[----:B------:R-:W-:-:S02]  /*b6d0*/  IMAD R47, R5, 0x16, RZ ;  /* 0x00000016052f7824 */ /* 0x000fc400078e02ff */
[C---:B------:R-:W-:Y:S01]  /*b6e0*/  FMUL R146, R191.reuse, R22 ;  /* 0x00000016bf927220 */ /* 0x040fe20000400000 */
[C---:B------:R-:W-:Y:S01]  /*b6f0*/  FMUL R163, R191.reuse, R39 ;  /* 0x00000027bfa37220 */ /* 0x040fe20000400000 */
[C---:B------:R-:W-:Y:S01]  /*b700*/  FMUL R170, R191.reuse, R46 ;  /* 0x0000002ebfaa7220 */ /* 0x040fe20000400000 */
[----:B------:R-:W-:Y:S01]  /*b710*/  FMUL R179, R191, R55 ;  /* 0x00000037bfb37220 */ /* 0x000fe20000400000 */
[-C--:B------:R-:W-:Y:S01]  /*b720*/  LEA.HI.X.SX32 R17, R17, R3.reuse, 0x1, P5 ;  /* 0x0000000311117211 */ /* 0x080fe200028f0eff */
[----:B------:R-:W-:Y:S01]  /*b730*/  FMUL R172, R191, R48 ;  /* 0x00000030bfac7220 */ /* 0x000fe20000400000 */
[----:B------:R-:W-:Y:S01]  /*b740*/  LEA.HI.X.SX32 R13, R43, R3, 0x1, P6 ;  /* 0x000000032b0d7211 */ /* 0x000fe200030f0eff */
[----:B------:R-:W-:Y:S01]  /*b750*/  FMUL R177, R191, R53 ;  /* 0x00000035bfb17220 */ /* 0x000fe20000400000 */
[-C--:B------:R-:W-:Y:S01]  /*b760*/  LEA.HI.X.SX32 R41, R41, R3.reuse, 0x1, P3 ;  /* 0x0000000329297211 */ /* 0x080fe200018f0eff */
[----:B------:R-:W-:Y:S01]  /*b770*/  IMAD R39, R5, 0xb, RZ ;  /* 0x0000000b05277824 */ /* 0x000fe200078e02ff */
[-C--:B------:R-:W-:Y:S01]  /*b780*/  IADD3 R22, P5, PT, R233, R2.reuse, RZ ;  /* 0x00000002e9167210 */ /* 0x080fe20007fbe0ff */
[----:B------:R-:W-:Y:S01]  /*b790*/  IMAD R55, R5, 0x34, RZ ;  /* 0x0000003405377824 */ /* 0x000fe200078e02ff */
[-C--:B------:R-:W-:Y:S01]  /*b7a0*/  IADD3 R46, P3, PT, R49, R2.reuse, RZ ;  /* 0x00000002312e7210 */ /* 0x080fe20007f7e0ff */
[----:B------:R-:W-:Y:S01]  /*b7b0*/  IMAD R241, R5, 0x68, RZ ;  /* 0x0000006805f17824 */ /* 0x000fe200078e02ff */
[----:B------:R-:W-:Y:S01]  /*b7c0*/  LEA.HI.X.SX32 R43, R31, R3, 0x1, P0 ;  /* 0x000000031f2b7211 */ /* 0x000fe200000f0eff */
[----:B------:R-:W-:Y:S01]  /*b7d0*/  IMAD R53, R5, 0x1a, RZ ;  /* 0x0000001a05357824 */ /* 0x000fe200078e02ff */
[----:B------:R-:W-:Y:S01]  /*b7e0*/  IADD3 R48, P0, PT, R47, R2, RZ ;  /* 0x000000022f307210 */ /* 0x000fe20007f1e0ff */
        /* <DEDUP_REMOVED lines=17> */
[----:B------:R-:W-:-:S02]  /*b900*/  IMAD R217, R5, 0x44, RZ ;  /* 0x0000004405d97824 */ /* 0x000fc400078e02ff */
[----:B------:R-:W-:Y:S01]  /*b910*/  FMUL R162, R191, R38 ;  /* 0x00000026bfa27220 */ /* 0x000fe20000400000 */
[----:B------:R-:W-:Y:S02]  /*b920*/  IMAD R223, R5, 0x4c, RZ ;  /* 0x0000004c05df7824 */ /* 0x000fe400078e02ff */
[C---:B------:R-:W-:Y:S01]  /*b930*/  FMUL R175, R191.reuse, R51 ;  /* 0x00000033bfaf7220 */ /* 0x040fe20000400000 */
[C---:B------:R-:W-:Y:S01]  /*b940*/  FMUL R182, R191.reuse, R58 ;  /* 0x0000003abfb67220 */ /* 0x040fe20000400000 */
[----:B------:R-:W-:Y:S01]  /*b950*/  FMUL R190, R191, R65 ;  /* 0x00000041bfbe7220 */ /* 0x000fe20000400000 */
[-C--:B------:R-:W-:Y:S01]  /*b960*/  LEA.HI.X.SX32 R33, R33, R3.reuse, 0x1, P2 ;  /* 0x0000000321217211 */ /* 0x080fe200010f0eff */
[----:B------:R-:W-:Y:S01]  /*b970*/  FMUL R184, R191, R60 ;  /* 0x0000003cbfb87220 */ /* 0x000fe20000400000 */
[-C--:B------:R-:W-:Y:S01]  /*b980*/  LEA.HI.X.SX32 R31, R55, R3.reuse, 0x1, P1 ;  /* 0x00000003371f7211 */ /* 0x080fe200008f0eff */
[----:B------:R-:W-:Y:S01]  /*b990*/  IMAD R51, R5, 0xf, RZ ;  /* 0x0000000f05337824 */ /* 0x000fe200078e02ff */
[-C--:B------:R-:W-:Y:S01]  /*b9a0*/  LEA.HI.X.SX32 R53, R53, R3.reuse, 0x1, P3 ;  /* 0x0000000335357211 */ /* 0x080fe200018f0eff */
[----:B------:R-:W-:Y:S01]  /*b9b0*/  IMAD R65, R5, 0x22, RZ ;  /* 0x0000002205417824 */ /* 0x000fe200078e02ff */
[----:B------:R-:W-:Y:S01]  /*b9c0*/  IADD3 R38, P2, PT, R249, R2, RZ ;  /* 0x00000002f9267210 */ /* 0x000fe20007f5e0ff */
[----:B------:R-:W-:Y:S01]  /*b9d0*/  FMUL R168, R191, R44 ;  /* 0x0000002cbfa87220 */ /* 0x000fe20000400000 */
[----:B------:R-:W-:Y:S01]  /*b9e0*/  IADD3 R58, P3, PT, R61, R2, RZ ;  /* 0x000000023d3a7210 */ /* 0x000fe20007f7e0ff */
[----:B------:R-:W-:Y:S01]  /*b9f0*/  FMUL R174, R191, R50 ;  /* 0x00000032bfae7220 */ /* 0x000fe20000400000 */
[----:B------:R-:W-:Y:S01]  /*ba00*/  LEA.HI.X.SX32 R55, R45, R3, 0x1, P0 ;  /* 0x000000032d377211 */ /* 0x000fe200000f0eff */
[----:B------:R-:W-:Y:S01]  /*ba10*/  IMAD R69, R5, 0x26, RZ ;  /* 0x0000002605457824 */ /* 0x000fe200078e02ff */
[-C--:B------:R-:W-:Y:S01]  /*ba20*/  IADD3 R60, P0, PT, R59, R2.reuse, RZ ;  /* 0x000000023b3c7210 */ /* 0x080fe20007f1e0ff */
[----:B------:R-:W-:Y:S01]  /*ba30*/  IMAD R229, R5, 0x54, RZ ;  /* 0x0000005405e57824 */ /* 0x000fe200078e02ff */
[-C--:B------:R-:W-:Y:S01]  /*ba40*/  IADD3 R44, P6, PT, R217, R2.reuse, RZ ;  /* 0x00000002d92c7210 */ /* 0x080fe20007fde0ff */
[----:B------:R-:W-:Y:S01]  /*ba50*/  IMAD R73, R5, 0x2a, RZ ;  /* 0x0000002a05497824 */ /* 0x000fe200078e02ff */
[----:B------:R-:W-:Y:S01]  /*ba60*/  IADD3 R50, P5, PT, R223, R2, RZ ;  /* 0x00000002df327210 */ /* 0x000fe20007fbe0ff */
[----:B------:R-:W-:Y:S01]  /*ba70*/  FMUL R181, R191, R57 ;  /* 0x00000039bfb57220 */ /* 0x000fe20000400000 */
[----:B------:R-:W-:-:S02]  /*ba80*/  IMAD R235, R5, 0x5c, RZ ;  /* 0x0000005c05eb7824 */ /* 0x000fc400078e02ff */
[----:B------:R-:W-:Y:S01]  /*ba90*/  FMUL R180, R191, R56 ;  /* 0x00000038bfb47220 */ /* 0x000fe20000400000 */
[----:B------:R-:W-:Y:S02]  /*baa0*/  IMAD R239, R5, 0x64, RZ ;  /* 0x0000006405ef7824 */ /* 0x000fe400078e02ff */
[C---:B------:R-:W-:Y:S01]  /*bab0*/  FMUL R186, R191.reuse, R62 ;  /* 0x0000003ebfba7220 */ /* 0x040fe20000400000 */
[C---:B------:R-:W-:Y:S01]  /*bac0*/  FMUL R187, R191.reuse, R63 ;  /* 0x0000003fbfbb7220 */ /* 0x040fe20000400000 */
[C---:B------:R-:W-:Y:S01]  /*bad0*/  FMUL R189, R191.reuse, R64 ;  /* 0x00000040bfbd7220 */ /* 0x040fe20000400000 */
[----:B------:R-:W-:Y:S01]  /*bae0*/  FMUL R188, R191, R66 ;  /* 0x00000042bfbc7220 */ /* 0x000fe20000400000 */
[----:B------:R-:W-:Y:S01]  /*baf0*/  IMAD R57, R5, 0x11, RZ ;  /* 0x0000001105397824 */ /* 0x000fe200078e02ff */
[----:B------:R-:W-:Y:S01]  /*bb00*/  LEA.HI.X.SX32 R39, R61, R3, 0x1, P2 ;  /* 0x000000033d277211 */ /* 0x000fe200010f0eff */
[----:B------:R-:W-:Y:S01]  /*bb10*/  FMUL R191, R191, R67 ;  /* 0x00000043bfbf7220 */ /* 0x000fe20000400000 */
        /* <DEDUP_REMOVED lines=37> */
[----:B------:R-:W-:Y:S01]  /*bd70*/  FFMA R192, R192, 0.69314718246459960938, R93 ;  /* 0x3f317218c0c07823 */ /* 0x000fe2000000005d */
        /* <DEDUP_REMOVED lines=53> */
[C---:B------:R-:W-:Y:S01]  /*c0d0*/  IMAD R115, R5.reuse, 0x3b, RZ ;  /* 0x0000003b05737824 */ /* 0x040fe200078e02ff */
[C---:B------:R-:W-:Y:S01]  /*c0e0*/  SHF.L.U32 R119, R5.reuse, 0x1, RZ ;  /* 0x0000000105777819 */ /* 0x040fe200000006ff */
[----:B------:R-:W-:Y:S01]  /*c0f0*/  IMAD R117, R5, 0x3d, RZ ;  /* 0x0000003d05757824 */ /* 0x000fe200078e02ff */
[-C--:B------:R-:W-:Y:S01]  /*c100*/  LEA.HI.X.SX32 R95, R95, R3.reuse, 0x1, P3 ;  /* 0x000000035f5f7211 */ /* 0x080fe200018f0eff */
[----:B------:R-:W-:Y:S01]  /*c110*/  IMAD.SHL.U32 R125, R5, 0x4, RZ ;  /* 0x00000004057d7824 */ /* 0x000fe200078e00ff */
[----:B------:R-:W-:Y:S01]  /*c120*/  IADD3 R106, P3, PT, R203, R2, RZ ;  /* 0x00000002cb6a7210 */ /* 0x000fe20007f7e0ff */
[----:B------:R-:W-:Y:S01]  /*c130*/  IMAD.SHL.U32 R127, R5, 0x8, RZ ;  /* 0x00000008057f7824 */ /* 0x000fe200078e00ff */
[-C--:B------:R-:W-:Y:S01]  /*c140*/  LEA.HI.X.SX32 R99, R99, R3.reuse, 0x1, P6 ;  /* 0x0000000363637211 */ /* 0x080fe200030f0eff */
[----:B------:R-:W-:Y:S01]  /*c150*/  IMAD.SHL.U32 R129, R5, 0x10, RZ ;  /* 0x0000001005817824 */ /* 0x000fe200078e00ff */
[-C--:B------:R-:W-:Y:S01]  /*c160*/  LEA.HI.X.SX32 R101, R101, R3.reuse, 0x1, P1 ;  /* 0x0000000365657211 */ /* 0x080fe200008f0eff */
[----:B------:R0:W-:Y:S01]  /*c170*/  STG.E.U16 desc[UR32][R2.64], R4 ;  /* 0x0000000402007986 */ /* 0x0001e2000c101520 */
[-C--:B------:R-:W-:Y:S01]  /*c180*/  LEA.HI.X.SX32 R103, R103, R3.reuse, 0x1, P2 ;  /* 0x0000000367677211 */ /* 0x080fe200010f0eff */
[----:B------:R-:W1:Y:S01]  /*c190*/  LDCU UR4, c[0x0][0x3ec] ;  /* 0x00007d80ff0477ac */ /* 0x000e620008000800 */
[----:B------:R-:W-:-:S02]  /*c1a0*/  LEA.HI.X.SX32 R105, R105, R3, 0x1, P0 ;  /* 0x0000000369697211 */ /* 0x000fc400000f0eff */
[----:B------:R-:W-:Y:S02]  /*c1b0*/  LEA.HI.X.SX32 R109, R109, R3, 0x1, P5 ;  /* 0x000000036d6d7211 */ /* 0x000fe400028f0eff */
[-C--:B------:R-:W-:Y:S02]  /*c1c0*/  IADD3 R110, P6, PT, R199, R2.reuse, RZ ;  /* 0x00000002c76e7210 */ /* 0x080fe40007fde0ff */
[-C--:B------:R-:W-:Y:S02]  /*c1d0*/  IADD3 R112, P1, PT, R197, R2.reuse, RZ ;  /* 0x00000002c5707210 */ /* 0x080fe40007f3e0ff */
[-C--:B------:R-:W-:Y:S02]  /*c1e0*/  IADD3 R114, P2, PT, R195, R2.reuse, RZ ;  /* 0x00000002c3727210 */ /* 0x080fe40007f5e0ff */
[-C--:B------:R-:W-:Y:S02]  /*c1f0*/  IADD3 R116, P0, PT, R123, R2.reuse, RZ ;  /* 0x000000027b747210 */ /* 0x080fe40007f1e0ff */
[----:B------:R-:W-:-:S02]  /*c200*/  IADD3 R120, P5, PT, R119, R2, RZ ;  /* 0x0000000277787210 */ /* 0x000fc40007fbe0ff */
[-C--:B------:R-:W-:Y:S02]  /*c210*/  LEA.HI.X.SX32 R107, R107, R3.reuse, 0x1, P3 ;  /* 0x000000036b6b7211 */ /* 0x080fe400018f0eff */
[----:B------:R-:W-:Y:S01]  /*c220*/  IADD3 R118, P3, PT, R121, R2, RZ ;  /* 0x0000000279767210 */ /* 0x000fe20007f7e0ff */
[----:B-1----:R-:W-:Y:S01]  /*c230*/  UIMAD UR4, UR7, UR4, URZ ;  /* 0x00000004070472a4 */ /* 0x002fe2000f8e02ff */
[-C--:B------:R-:W-:Y:S02]  /*c240*/  LEA.HI.X.SX32 R111, R111, R3.reuse, 0x1, P6 ;  /* 0x000000036f6f7211 */ /* 0x080fe400030f0eff */
[-C--:B------:R-:W-:Y:S01]  /*c250*/  LEA.HI.X.SX32 R113, R113, R3.reuse, 0x1, P1 ;  /* 0x0000000371717211 */ /* 0x080fe200008f0eff */
[----:B------:R-:W-:Y:S01]  /*c260*/  USHF.L.U32 UR6, UR4, 0x2, URZ ;  /* 0x0000000204067899 */ /* 0x000fe200080006ff */
[-C--:B------:R-:W-:Y:S01]  /*c270*/  LEA.HI.X.SX32 R115, R115, R3.reuse, 0x1, P2 ;  /* 0x0000000373737211 */ /* 0x080fe200010f0eff */
[----:B------:R-:W-:Y:S01]  /*c280*/  UIMAD.WIDE UR4, UR4, 0x4, URZ ;  /* 0x00000004040478a5 */ /* 0x000fe2000f8e02ff */
[----:B------:R-:W-:-:S02]  /*c290*/  LEA.HI.X.SX32 R117, R117, R3, 0x1, P0 ;  /* 0x0000000375757211 */ /* 0x000fc400000f0eff */
[C---:B------:R-:W-:Y:S02]  /*c2a0*/  LEA.HI.X.SX32 R121, R5.reuse, R3, 0x1, P5 ;  /* 0x0000000305797211 */ /* 0x040fe400028f0eff */
[C---:B------:R-:W-:Y:S02]  /*c2b0*/  SHF.L.U32 R131, R5.reuse, 0x5, RZ ;  /* 0x0000000505837819 */ /* 0x040fe400000006ff */
[CC--:B------:R-:W-:Y:S02]  /*c2c0*/  LEA R122, P6, R5.reuse, R2.reuse, 0x2 ;  /* 0x00000002057a7211 */ /* 0x0c0fe400078c10ff */
[CC--:B------:R-:W-:Y:S02]  /*c2d0*/  LEA R124, P1, R5.reuse, R2.reuse, 0x3 ;  /* 0x00000002057c7211 */ /* 0x0c0fe400078218ff */
[CC--:B------:R-:W-:Y:S02]  /*c2e0*/  LEA R126, P2, R5.reuse, R2.reuse, 0x4 ;  /* 0x00000002057e7211 */ /* 0x0c0fe400078420ff */
[----:B------:R-:W-:-:S02]  /*c2f0*/  LEA R128, P0, R5, R2, 0x5 ;  /* 0x0000000205807211 */ /* 0x000fc400078028ff */
[C---:B------:R-:W-:Y:S01]  /*c300*/  LEA R130, P5, R5.reuse, R2, 0x6 ;  /* 0x0000000205827211 */ /* 0x040fe200078a30ff */
[----:B------:R-:W-:Y:S01]  /*c310*/  IMAD R5, R5, 0x3f, RZ ;  /* 0x0000003f05057824 */ /* 0x000fe200078e02ff */
[-C--:B------:R-:W-:Y:S02]  /*c320*/  LEA.HI.X.SX32 R123, R119, R3.reuse, 0x1, P6 ;  /* 0x00000003777b7211 */ /* 0x080fe400030f0eff */
[----:B0-----:R-:W-:Y:S02]  /*c330*/  PRMT R2, R4, 0x7632, R2 ;  /* 0x0000763204027816 */ /* 0x001fe40000000002 */
[----:B------:R-:W-:Y:S02]  /*c340*/  F2FP.BF16.F32.PACK_AB R132, R133, R132 ;  /* 0x000000848584723e */ /* 0x000fe400000010ff */
[-C--:B------:R-:W-:Y:S01]  /*c350*/  LEA.HI.X.SX32 R125, R125, R3.reuse, 0x1, P1 ;  /* 0x000000037d7d7211 */ /* 0x080fe200008f0eff */
[----:B------:R0:W-:Y:S01]  /*c360*/  STG.E.U16 desc[UR32][R120.64], R2 ;  /* 0x0000000278007986 */ /* 0x0001e2000c101520 */
[----:B------:R-:W-:-:S02]  /*c370*/  LEA.HI.X.SX32 R127, R127, R3, 0x1, P2 ;  /* 0x000000037f7f7211 */ /* 0x000fc400010f0eff */
[-C--:B------:R-:W-:Y:S01]  /*c380*/  LEA.HI.X.SX32 R129, R129, R3.reuse, 0x1, P0 ;  /* 0x0000000381817211 */ /* 0x080fe200000f0eff */
[----:B------:R-:W-:Y:S01]  /*c390*/  STG.E.U16 desc[UR32][R122.64], R193 ;  /* 0x000000c17a007986 */ /* 0x000fe2000c101520 */
[-C--:B------:R-:W-:Y:S02]  /*c3a0*/  LEA.HI.X.SX32 R131, R131, R3.reuse, 0x1, P5 ;  /* 0x0000000383837211 */ /* 0x080fe400028f0eff */
[----:B------:R-:W-:Y:S02]  /*c3b0*/  LEA.HI.X.SX32 R119, R5, R3, 0x1, P3 ;  /* 0x0000000305777211 */ /* 0x000fe400018f0eff */
[----:B------:R-:W-:Y:S02]  /*c3c0*/  PRMT R3, R193, 0x7632, R3 ;  /* 0x00007632c1037816 */ /* 0x000fe40000000003 */
[----:B------:R-:W-:Y:S02]  /*c3d0*/  F2FP.BF16.F32.PACK_AB R134, R135, R134 ;  /* 0x000000868786723e */ /* 0x000fe400000010ff */
[----:B------:R-:W-:Y:S01]  /*c3e0*/  PRMT R4, R132, 0x7632, R4 ;  /* 0x0000763284047816 */ /* 0x000fe20000000004 */
[----:B------:R1:W-:Y:S01]  /*c3f0*/  STG.E.U16 desc[UR32][R20.64], R3 ;  /* 0x0000000314007986 */ /* 0x0003e2000c101520 */
[----:B------:R-:W-:-:S02]  /*c400*/  F2FP.BF16.F32.PACK_AB R136, R137, R136 ;  /* 0x000000888988723e */ /* 0x000fc400000010ff */
[----:B0-----:R-:W-:Y:S01]  /*c410*/  PRMT R2, R134, 0x7632, R2 ;  /* 0x0000763286027816 */ /* 0x001fe20000000002 */
[----:B------:R-:W-:Y:S01]  /*c420*/  STG.E.U16 desc[UR32][R124.64], R132 ;  /* 0x000000847c007986 */ /* 0x000fe2000c101520 */
[----:B------:R-:W-:Y:S02]  /*c430*/  F2FP.BF16.F32.PACK_AB R138, R139, R138 ;  /* 0x0000008a8b8a723e */ /* 0x000fe400000010ff */
[----:B------:R-:W-:Y:S01]  /*c440*/  F2FP.BF16.F32.PACK_AB R140, R141, R140 ;  /* 0x0000008c8d8c723e */ /* 0x000fe200000010ff */
[----:B------:R0:W-:Y:S01]  /*c450*/  STG.E.U16 desc[UR32][R28.64], R4 ;  /* 0x000000041c007986 */ /* 0x0001e2000c101520 */
[----:B------:R-:W-:Y:S02]  /*c460*/  F2FP.BF16.F32.PACK_AB R142, R143, R142 ;  /* 0x0000008e8f8e723e */ /* 0x000fe400000010ff */
[----:B------:R-:W-:Y:S01]  /*c470*/  F2FP.BF16.F32.PACK_AB R144, R145, R144 ;  /* 0x000000909190723e */ /* 0x000fe200000010ff */
[----:B------:R-:W-:Y:S01]  /*c480*/  STG.E.U16 desc[UR32][R18.64], R134 ;  /* 0x0000008612007986 */ /* 0x000fe2000c101520 */
[----:B-1----:R-:W-:-:S02]  /*c490*/  PRMT R21, R136, 0x7632, R21 ;  /* 0x0000763288157816 */ /* 0x002fc40000000015 */
[----:B------:R-:W-:Y:S01]  /*c4a0*/  PRMT R3, R138, 0x7632, R3 ;  /* 0x000076328a037816 */ /* 0x000fe20000000003 */
[----:B------:R1:W-:Y:S01]  /*c4b0*/  STG.E.U16 desc[UR32][R36.64], R2 ;  /* 0x0000000224007986 */ /* 0x0003e2000c101520 */
[----:B------:R-:W-:Y:S02]  /*c4c0*/  F2FP.BF16.F32.PACK_AB R146, R147, R146 ;  /* 0x000000929392723e */ /* 0x000fe400000010ff */
[----:B------:R-:W-:Y:S01]  /*c4d0*/  F2FP.BF16.F32.PACK_AB R148, R149, R148 ;  /* 0x000000949594723e */ /* 0x000fe200000010ff */
[----:B------:R-:W-:Y:S01]  /*c4e0*/  STG.E.U16 desc[UR32][R126.64], R136 ;  /* 0x000000887e007986 */ /* 0x000fe2000c101520 */
[----:B0-----:R-:W-:Y:S02]  /*c4f0*/  PRMT R4, R146, 0x7632, R4 ;  /* 0x0000763292047816 */ /* 0x001fe40000000004 */
[----:B------:R-:W-:Y:S01]  /*c500*/  F2FP.BF16.F32.PACK_AB R150, R151, R150 ;  /* 0x000000969796723e */ /* 0x000fe200000010ff */
[----:B------:R0:W-:Y:S01]  /*c510*/  STG.E.U16 desc[UR32][R42.64], R21 ;  /* 0x000000152a007986 */ /* 0x0001e2000c101520 */
[----:B------:R-:W-:-:S02]  /*c520*/  F2FP.BF16.F32.PACK_AB R152, R153, R152 ;  /* 0x000000989998723e */ /* 0x000fc400000010ff */
[----:B------:R-:W-:Y:S01]  /*c530*/  F2FP.BF16.F32.PACK_AB R154, R155, R154 ;  /* 0x0000009a9b9a723e */ /* 0x000fe200000010ff */
[----:B------:R2:W-:Y:S01]  /*c540*/  STG.E.U16 desc[UR32][R26.64], R138 ;  /* 0x0000008a1a007986 */ /* 0x0005e2000c101520 */
[----:B-1----:R-:W-:Y:S02]  /*c550*/  PRMT R2, R142, 0x7632, R2 ;  /* 0x000076328e027816 */ /* 0x002fe40000000002 */
[----:B------:R-:W-:Y:S01]  /*c560*/  PRMT R36, R148, 0x7632, R36 ;  /* 0x0000763294247816 */ /* 0x000fe20000000024 */
[----:B------:R1:W-:Y:S01]  /*c570*/  STG.E.U16 desc[UR32][R48.64], R3 ;  /* 0x0000000330007986 */ /* 0x0003e2000c101520 */
[----:B------:R-:W-:Y:S02]  /*c580*/  F2FP.BF16.F32.PACK_AB R156, R157, R156 ;  /* 0x0000009c9d9c723e */ /* 0x000fe400000010ff */
[----:B------:R-:W-:Y:S01]  /*c590*/  F2FP.BF16.F32.PACK_AB R158, R159, R158 ;  /* 0x0000009e9f9e723e */ /* 0x000fe200000010ff */
[----:B------:R-:W-:Y:S01]  /*c5a0*/  STG.E.U16 desc[UR32][R16.64], R140 ;  /* 0x0000008c10007986 */ /* 0x000fe2000c101520 */
[----:B0-----:R-:W-:-:S02]  /*c5b0*/  PRMT R42, R154, 0x7632, R42 ;  /* 0x000076329a2a7816 */ /* 0x001fc4000000002a */
[----:B------:R-:W-:Y:S02]  /*c5c0*/  F2FP.BF16.F32.PACK_AB R160, R161, R160 ;  /* 0x000000a0a1a0723e */ /* 0x000fe400000010ff */
[----:B--2---:R-:W-:Y:S02]  /*c5d0*/  PRMT R27, R140, 0x7632, R27 ;  /* 0x000076328c1b7816 */ /* 0x004fe4000000001b */
[----:B------:R-:W-:Y:S02]  /*c5e0*/  F2FP.BF16.F32.PACK_AB R162, R163, R162 ;  /* 0x000000a2a3a2723e */ /* 0x000fe400000010ff */
[----:B-1----:R-:W-:Y:S01]  /*c5f0*/  PRMT R3, R144, 0x7632, R3 ;  /* 0x0000763290037816 */ /* 0x002fe20000000003 */
[----:B------:R-:W-:Y:S01]  /*c600*/  STG.E.U16 desc[UR32][R54.64], R27 ;  /* 0x0000001b36007986 */ /* 0x000fe2000c101520 */
[----:B------:R-:W-:Y:S02]  /*c610*/  F2FP.BF16.F32.PACK_AB R164, R165, R164 ;  /* 0x000000a4a5a4723e */ /* 0x000fe400000010ff */
[----:B------:R-:W-:Y:S01]  /*c620*/  PRMT R43, R162, 0x7632, R43 ;  /* 0x00007632a22b7816 */ /* 0x000fe2000000002b */
[----:B------:R-:W-:Y:S01]  /*c630*/  STG.E.U16 desc[UR32][R34.64], R142 ;  /* 0x0000008e22007986 */ /* 0x000fe2000c101520 */
[----:B------:R-:W-:-:S02]  /*c640*/  F2FP.BF16.F32.PACK_AB R166, R167, R166 ;  /* 0x000000a6a7a6723e */ /* 0x000fc400000010ff */
[----:B------:R-:W-:Y:S01]  /*c650*/  F2FP.BF16.F32.PACK_AB R168, R169, R168 ;  /* 0x000000a8a9a8723e */ /* 0x000fe200000010ff */
[----:B------:R0:W-:Y:S01]  /*c660*/  STG.E.U16 desc[UR32][R60.64], R2 ;  /* 0x000000023c007986 */ /* 0x0001e2000c101520 */
[----:B------:R-:W-:Y:S02]  /*c670*/  F2FP.BF16.F32.PACK_AB R170, R171, R170 ;  /* 0x000000aaabaa723e */ /* 0x000fe400000010ff */
[----:B------:R-:W-:Y:S01]  /*c680*/  PRMT R48, R168, 0x7632, R48 ;  /* 0x00007632a8307816 */ /* 0x000fe20000000030 */
[----:B------:R-:W-:Y:S01]  /*c690*/  STG.E.U16 desc[UR32][R128.64], R144 ;  /* 0x0000009080007986 */ /* 0x000fe2000c101520 */
[----:B------:R-:W-:Y:S02]  /*c6a0*/  F2FP.BF16.F32.PACK_AB R172, R173, R172 ;  /* 0x000000acadac723e */ /* 0x000fe400000010ff */
[----:B------:R-:W-:Y:S01]  /*c6b0*/  PRMT R49, R170, 0x7632, R49 ;  /* 0x00007632aa317816 */ /* 0x000fe20000000031 */
[----:B------:R1:W-:Y:S01]  /*c6c0*/  STG.E.U16 desc[UR32][R64.64], R3 ;  /* 0x0000000340007986 */ /* 0x0003e2000c101520 */
[----:B------:R-:W-:-:S02]  /*c6d0*/  F2FP.BF16.F32.PACK_AB R174, R175, R174 ;  /* 0x000000aeafae723e */ /* 0x000fc400000010ff */
[----:B------:R-:W-:Y:S01]  /*c6e0*/  F2FP.BF16.F32.PACK_AB R176, R177, R176 ;  /* 0x000000b0b1b0723e */ /* 0x000fe200000010ff */
[----:B------:R2:W-:Y:S01]  /*c6f0*/  STG.E.U16 desc[UR32][R40.64], R146 ;  /* 0x0000009228007986 */ /* 0x0005e2000c101520 */
[----:B0-----:R-:W-:Y:S02]  /*c700*/  PRMT R2, R150, 0x7632, R2 ;  /* 0x0000763296027816 */ /* 0x001fe40000000002 */
[----:B------:R-:W-:Y:S01]  /*c710*/  F2FP.BF16.F32.PACK_AB R178, R179, R178 ;  /* 0x000000b2b3b2723e */ /* 0x000fe200000010ff */
[----:B------:R0:W-:Y:S01]  /*c720*/  STG.E.U16 desc[UR32][R68.64], R4 ;  /* 0x0000000444007986 */ /* 0x0001e2000c101520 */
[----:B------:R-:W-:Y:S02]  /*c730*/  F2FP.BF16.F32.PACK_AB R180, R181, R180 ;  /* 0x000000b4b5b4723e */ /* 0x000fe400000010ff */
[----:B------:R-:W-:Y:S01]  /*c740*/  F2FP.BF16.F32.PACK_AB R182, R183, R182 ;  /* 0x000000b6b7b6723e */ /* 0x000fe200000010ff */
[----:B------:R-:W-:Y:S01]  /*c750*/  STG.E.U16 desc[UR32][R24.64], R148 ;  /* 0x0000009418007986 */ /* 0x000fe2000c101520 */
[----:B------:R-:W-:Y:S01]  /*c760*/  PRMT R54, R180, 0x7632, R54 ;  /* 0x00007632b4367816 */ /* 0x000fe20000000036 */
[----:B-1----:R-:W-:Y:S01]  /*c770*/  IMAD.SHL.U32 R3, R0, 0x4, RZ ;  /* 0x0000000400037824 */ /* 0x002fe200078e00ff */
[----:B------:R-:W-:Y:S01]  /*c780*/  F2FP.BF16.F32.PACK_AB R184, R185, R184 ;  /* 0x000000b8b9b8723e */ /* 0x000fe200000010ff */
[----:B------:R-:W-:Y:S01]  /*c790*/  STG.E.U16 desc[UR32][R72.64], R36 ;  /* 0x0000002448007986 */ /* 0x000fe2000c101520 */
[----:B--2---:R-:W-:Y:S01]  /*c7a0*/  PRMT R40, R152, 0x7632, R40 ;  /* 0x0000763298287816 */ /* 0x004fe20000000028 */
[----:B------:R-:W-:Y:S01]  /*c7b0*/  IMAD.HI R0, R0, 0x4, RZ ;  /* 0x0000000400007827 */ /* 0x000fe200078e02ff */
[----:B------:R-:W-:Y:S01]  /*c7c0*/  PRMT R41, R160, 0x7632, R41 ;  /* 0x00007632a0297816 */ /* 0x000fe20000000029 */
[----:B------:R1:W-:Y:S01]  /*c7d0*/  STG.E.U16 desc[UR32][R46.64], R150 ;  /* 0x000000962e007986 */ /* 0x0003e2000c101520 */
[----:B0-----:R-:W0:Y:S01]  /*c7e0*/  LDC.64 R4, c[0x0][0x3a0] ;  /* 0x0000e800ff047b82 */ /* 0x001e220000000a00 */
[----:B------:R-:W-:-:S02]  /*c7f0*/  PRMT R55, R182, 0x7632, R55 ;  /* 0x00007632b6377816 */ /* 0x000fc40000000037 */
[----:B------:R2:W-:Y:S01]  /*c800*/  STG.E.U16 desc[UR32][R76.64], R2 ;  /* 0x000000024c007986 */ /* 0x0005e2000c101520 */
[----:B------:R-:W-:Y:S02]  /*c810*/  F2FP.BF16.F32.PACK_AB R186, R187, R186 ;  /* 0x000000babbba723e */ /* 0x000fe400000010ff */
[----:B------:R-:W-:Y:S01]  /*c820*/  F2FP.BF16.F32.PACK_AB R189, R190, R189 ;  /* 0x000000bdbebd723e */ /* 0x000fe200000010ff */
[----:B------:R-:W-:Y:S01]  /*c830*/  STG.E.U16 desc[UR32][R14.64], R152 ;  /* 0x000000980e007986 */ /* 0x000fe2000c101520 */
[----:B------:R-:W-:-:S03]  /*c840*/  F2FP.BF16.F32.PACK_AB R188, R191, R188 ;  /* 0x000000bcbfbc723e */ /* 0x000fc600000010ff */
[----:B------:R-:W-:Y:S01]  /*c850*/  STG.E.U16 desc[UR32][R80.64], R40 ;  /* 0x0000002850007986 */ /* 0x000fe2000c101520 */
[----:B-1----:R-:W-:Y:S02]  /*c860*/  PRMT R46, R158, 0x7632, R46 ;  /* 0x000076329e2e7816 */ /* 0x002fe4000000002e */
[----:B------:R-:W-:Y:S01]  /*c870*/  PRMT R47, R166, 0x7632, R47 ;  /* 0x00007632a62f7816 */ /* 0x000fe2000000002f */
[----:B------:R1:W-:Y:S01]  /*c880*/  STG.E.U16 desc[UR32][R52.64], R154 ;  /* 0x0000009a34007986 */ /* 0x0003e2000c101520 */
[----:B--2---:R-:W-:-:S03]  /*c890*/  PRMT R2, R156, 0x7632, R2 ;  /* 0x000076329c027816 */ /* 0x004fc60000000002 */
[----:B------:R-:W-:Y:S04]  /*c8a0*/  STG.E.U16 desc[UR32][R84.64], R42 ;  /* 0x0000002a54007986 */ /* 0x000fe8000c101520 */
[----:B------:R-:W-:Y:S04]  /*c8b0*/  STG.E.U16 desc[UR32][R32.64], R156 ;  /* 0x0000009c20007986 */ /* 0x000fe8000c101520 */
[----:B------:R0:W-:Y:S01]  /*c8c0*/  STG.E.U16 desc[UR32][R88.64], R2 ;  /* 0x0000000258007986 */ /* 0x0001e2000c101520 */
[----:B-1----:R-:W-:Y:S02]  /*c8d0*/  PRMT R52, R176, 0x7632, R52 ;  /* 0x00007632b0347816 */ /* 0x002fe40000000034 */
[----:B------:R-:W-:Y:S01]  /*c8e0*/  PRMT R53, R178, 0x7632, R53 ;  /* 0x00007632b2357816 */ /* 0x000fe20000000035 */
[----:B------:R1:W-:Y:S04]  /*c8f0*/  STG.E.U16 desc[UR32][R58.64], R158 ;  /* 0x0000009e3a007986 */ /* 0x0003e8000c101520 */
[----:B------:R-:W-:Y:S04]  /*c900*/  STG.E.U16 desc[UR32][R92.64], R46 ;  /* 0x0000002e5c007986 */ /* 0x000fe8000c101520 */
[----:B------:R-:W-:Y:S01]  /*c910*/  STG.E.U16 desc[UR32][R130.64], R160 ;  /* 0x000000a082007986 */ /* 0x000fe2000c101520 */
[----:B0-----:R-:W-:-:S03]  /*c920*/  IADD3 R2, P0, P1, R3, UR6, R4 ;  /* 0x0000000603027c10 */ /* 0x001fc6000f91e004 */
[----:B------:R-:W-:Y:S01]  /*c930*/  STG.E.U16 desc[UR32][R82.64], R41 ;  /* 0x0000002952007986 */ /* 0x000fe2000c101520 */
[----:B-1----:R-:W-:Y:S02]  /*c940*/  PRMT R58, R189, 0x7632, R58 ;  /* 0x00007632bd3a7816 */ /* 0x002fe4000000003a */
[----:B------:R-:W-:Y:S01]  /*c950*/  PRMT R59, R188, 0x7632, R59 ;  /* 0x00007632bc3b7816 */ /* 0x000fe2000000003b */
[----:B------:R0:W-:Y:S01]  /*c960*/  STG.E.U16 desc[UR32][R44.64], R162 ;  /* 0x000000a22c007986 */ /* 0x0001e2000c101520 */
[----:B------:R-:W-:-:S03]  /*c970*/  IADD3.X R3, PT, PT, R0, UR5, R5, P0, P1 ;  /* 0x0000000500037c10 */ /* 0x000fc600087e2405 */
[----:B------:R-:W-:Y:S04]  /*c980*/  STG.E.U16 desc[UR32][R86.64], R43 ;  /* 0x0000002b56007986 */ /* 0x000fe8000c101520 */
[----:B------:R-:W-:Y:S01]  /*c990*/  STG.E.U16 desc[UR32][R12.64], R164 ;  /* 0x000000a40c007986 */ /* 0x000fe2000c101520 */
[----:B0-----:R-:W-:-:S05]  /*c9a0*/  PRMT R45, R164, 0x7632, R45 ;  /* 0x00007632a42d7816 */ /* 0x001fca000000002d */
[----:B------:R-:W-:Y:S04]  /*c9b0*/  STG.E.U16 desc[UR32][R90.64], R45 ;  /* 0x0000002d5a007986 */ /* 0x000fe8000c101520 */
[----:B------:R0:W-:Y:S04]  /*c9c0*/  STG.E.U16 desc[UR32][R50.64], R166 ;  /* 0x000000a632007986 */ /* 0x0001e8000c101520 */
[----:B------:R-:W-:Y:S04]  /*c9d0*/  STG.E.U16 desc[UR32][R94.64], R47 ;  /* 0x0000002f5e007986 */ /* 0x000fe8000c101520 */
[----:B------:R-:W-:Y:S01]  /*c9e0*/  STG.E.U16 desc[UR32][R8.64], R168 ;  /* 0x000000a808007986 */ /* 0x000fe2000c101520 */
[----:B0-----:R-:W-:-:S03]  /*c9f0*/  PRMT R50, R172, 0x7632, R50 ;  /* 0x00007632ac327816 */ /* 0x001fc60000000032 */
[----:B------:R-:W-:Y:S01]  /*ca00*/  STG.E.U16 desc[UR32][R96.64], R48 ;  /* 0x0000003060007986 */ /* 0x000fe2000c101520 */
[----:B------:R-:W-:-:S03]  /*ca10*/  PRMT R51, R174, 0x7632, R51 ;  /* 0x00007632ae337816 */ /* 0x000fc60000000033 */
[----:B------:R0:W-:Y:S04]  /*ca20*/  STG.E.U16 desc[UR32][R56.64], R170 ;  /* 0x000000aa38007986 */ /* 0x0001e8000c101520 */
[----:B------:R1:W-:Y:S04]  /*ca30*/  STG.E.U16 desc[UR32][R98.64], R49 ;  /* 0x0000003162007986 */ /* 0x0003e8000c101520 */
[----:B------:R1:W-:Y:S04]  /*ca40*/  STG.E.U16 desc[UR32][R22.64], R172 ;  /* 0x000000ac16007986 */ /* 0x0003e8000c101520 */
[----:B------:R1:W-:Y:S01]  /*ca50*/  STG.E.U16 desc[UR32][R100.64], R50 ;  /* 0x0000003264007986 */ /* 0x0003e2000c101520 */
[----:B0-----:R-:W-:-:S02]  /*ca60*/  PRMT R56, R184, 0x7632, R56 ;  /* 0x00007632b8387816 */ /* 0x001fc40000000038 */
[----:B------:R-:W-:Y:S01]  /*ca70*/  PRMT R57, R186, 0x7632, R57 ;  /* 0x00007632ba397816 */ /* 0x000fe20000000039 */
[----:B------:R1:W-:Y:S04]  /*ca80*/  STG.E.U16 desc[UR32][R62.64], R174 ;  /* 0x000000ae3e007986 */ /* 0x0003e8000c101520 */
        /* <DEDUP_REMOVED lines=17> */
[----:B------:R1:W-:Y:S01]  /*cba0*/  STG.E desc[UR32][R2.64], R192 ;  /* 0x000000c002007986 */ /* 0x0003e2000c101920 */
[----:B---3--:R-:W-:Y:S06]  /*cbb0*/  BAR.SYNC.DEFER_BLOCKING 0x0 ;  /* 0x0000000000007b1d */ /* 0x008fec0000010000 */
[----:B------:R-:W-:Y:S05]  /*cbc0*/  @P4 BRA `(.L_x_22) ;  /* 0x0000000000a04947 */ /* 0x000fea0003800000 */
[----:B------:R-:W0:Y:S01]  /*cbd0*/  S2UR UR5, SR_CgaCtaId ;  /* 0x00000000000579c3 */ /* 0x000e220000008800 */
[----:B------:R-:W-:Y:S01]  /*cbe0*/  NOP ;  /* 0x0000000000007918 */ /* 0x000fe20000000000 */
[----:B------:R-:W-:Y:S01]  /*cbf0*/  UMOV UR4, 0x50 ;  /* 0x0000005000047882 */ /* 0x000fe20000000000 */
[----:B------:R-:W-:Y:S02]  /*cc00*/  IMAD.U32 R0, RZ, RZ, UR8 ;  /* 0x00000008ff007e24 */ /* 0x000fe4000f8e00ff */
[----:B-1----:R-:W-:Y:S02]  /*cc10*/  HFMA2 R7, -RZ, RZ, 0, 5.9604644775390625e-08 ;  /* 0x00000001ff077431 */ /* 0x002fe400000001ff */
[----:B------:R-:W-:Y:S01]  /*cc20*/  IMAD.MOV.U32 R3, RZ, RZ, 0xffff ;  /* 0x0000ffffff037424 */ /* 0x000fe200078e00ff */
[----:B------:R-:W-:-:S04]  /*cc30*/  LOP3.LUT R0, R0, 0xffff, RZ, 0xc0, !PT ;  /* 0x0000ffff00007812 */ /* 0x000fc800078ec0ff */
[----:B------:R-:W-:-:S05]  /*cc40*/  SHF.R.U32.HI R0, RZ, 0x5, R0 ;  /* 0x00000005ff007819 */ /* 0x000fca0000011600 */
[----:B------:R-:W-:Y:S01]  /*cc50*/  VIADD R2, R0, 0x10 ;  /* 0x0000001000027836 */ /* 0x000fe20000000000 */
[----:B------:R-:W-:Y:S01]  /*cc60*/  SHF.L.U32 R0, R3, R0, RZ ;  /* 0x0000000003007219 */ /* 0x000fe200000006ff */
[----:B0-----:R-:W-:-:S03]  /*cc70*/  ULEA UR6, UR5, UR4, 0x18 ;  /* 0x0000000405067291 */ /* 0x001fc6000f8ec0ff */
[----:B------:R-:W-:-:S04]  /*cc80*/  SHF.L.U32 R3, R7, R2, RZ ;  /* 0x0000000207037219 */ /* 0x000fc800000006ff */
[----:B------:R-:W-:Y:S02]  /*cc90*/  LOP3.LUT R0, R3, R0, RZ, 0xfc, !PT ;  /* 0x0000000003007212 */ /* 0x000fe400078efcff */
[----:B------:R-:W0:Y:S02]  /*cca0*/  LDS R5, [UR6] ;  /* 0x00000006ff057984 */ /* 0x000e240008000800 */
[C---:B------:R-:W-:Y:S02]  /*ccb0*/  LOP3.LUT R2, R0.reuse, 0xffff, RZ, 0xc0, !PT ;  /* 0x0000ffff00027812 */ /* 0x040fe400078ec0ff */
[----:B0-----:R-:W-:-:S04]  /*ccc0*/  LOP3.LUT R3, R0, 0xffff, R5, 0x80, !PT ;  /* 0x0000ffff00037812 */ /* 0x001fc800078e8005 */
[----:B------:R-:W-:-:S13]  /*ccd0*/  ISETP.NE.AND P0, PT, R3, R2, PT ;  /* 0x000000020300720c */ /* 0x000fda0003f05270 */
[----:B------:R-:W-:Y:S05]  /*cce0*/  @P0 BRA `(.L_x_23) ;  /* 0x0000000000500947 */ /* 0x000fea0003800000 */
[----:B------:R-:W-:Y:S02]  /*ccf0*/  SHF.R.U32.HI R5, RZ, 0x10, R5 ;  /* 0x00000010ff057819 */ /* 0x000fe40000011605 */
[----:B------:R-:W-:-:S04]  /*cd00*/  SHF.R.U32.HI R2, RZ, 0x10, R0 ;  /* 0x00000010ff027819 */ /* 0x000fc80000011600 */
[----:B------:R-:W-:-:S04]  /*cd10*/  LOP3.LUT R5, R5, R2, RZ, 0xc0, !PT ;  /* 0x0000000205057212 */ /* 0x000fc800078ec0ff */
[----:B------:R-:W-:-:S13]  /*cd20*/  ISETP.NE.AND P0, PT, R5, R2, PT ;  /* 0x000000020500720c */ /* 0x000fda0003f05270 */
[----:B------:R-:W-:Y:S05]  /*cd30*/  @P0 BRA `(.L_x_24) ;  /* 0x0000000000300947 */ /* 0x000fea0003800000 */
[----:B------:R-:W-:Y:S01]  /*cd40*/  R2UR UR4, R0 ;  /* 0x00000000000472ca */ /* 0x000fe200000e0000 */
[----:B------:R-:W-:Y:S01]  /*cd50*/  VOTEU.ANY UR5, UPT, PT ;  /* 0x0000000000057886 */ /* 0x000fe200038e0100 */
[----:B------:R-:W0:Y:S01]  /*cd60*/  S2R R0, SR_LANEID ;  /* 0x0000000000007919 */ /* 0x000e220000000000 */
[----:B------:R-:W-:-:S10]  /*cd70*/  UFLO.U32 UR5, UR5 ;  /* 0x00000005000572bd */ /* 0x000fd400080e0000 */
[----:B------:R-:W-:-:S06]  /*cd80*/  ULOP3.LUT UR4, URZ, UR4, URZ, 0x33, !UPT ;  /* 0x00000004ff047292 */ /* 0x000fcc000f8e33ff */
[----:B------:R-:W-:-:S04]  /*cd90*/  IMAD.U32 R2, RZ, RZ, UR4 ;  /* 0x00000004ff027e24 */ /* 0x000fc8000f8e00ff */
[----:B------:R-:W1:Y:S02]  /*cda0*/  REDUX UR7, R2 ;  /* 0x00000000020773c4 */ /* 0x000e640000000000 */
[----:B------:R2:W-:Y:S01]  /*cdb0*/  UTCATOMSWS.AND URZ, UR4 ;  /* 0x0000000400ff79e3 */ /* 0x0005e20008000000 */
[----:B0-----:R-:W-:Y:S01]  /*cdc0*/  ISETP.EQ.U32.AND P0, PT, R0, UR5, PT ;  /* 0x0000000500007c0c */ /* 0x001fe2000bf02070 */
[----:B-1----:R-:W-:-:S12]  /*cdd0*/  IMAD.U32 R0, RZ, RZ, UR7 ;  /* 0x00000007ff007e24 */ /* 0x002fd8000f8e00ff */
[----:B------:R2:W-:Y:S01]  /*cde0*/  @P0 ATOMS.AND RZ, [UR6], R0 ;  /* 0x00000000ffff098c */ /* 0x0005e2000a800006 */
[----:B------:R-:W-:Y:S05]  /*cdf0*/  BRA `(.L_x_22) ;  /* 0x0000000000147947 */ /* 0x000fea0003800000 */
.L_x_24:
[----:B------:R-:W-:-:S07]  /*ce00*/  MOV R2, 0xce20 ;  /* 0x0000ce2000027802 */ /* 0x000fce0000000f00 */
[----:B------:R-:W-:Y:S05]  /*ce10*/  CALL.REL.NOINC `($__internal_0_$__cuda_sm10x_tcgen05_guardrail_trap_col_being_dealloced_not_returned_by_alloc) ;  /* 0x0000000000447944 */ /* 0x000fea0003c00000 */
[----:B------:R-:W-:Y:S05]  /*ce20*/  BRA `(.L_x_22) ;  /* 0x0000000000087947 */ /* 0x000fea0003800000 */
.L_x_23:
[----:B------:R-:W-:-:S07]  /*ce30*/  MOV R2, 0xce50 ;  /* 0x0000ce5000027802 */ /* 0x000fce0000000f00 */
[----:B------:R-:W-:Y:S05]  /*ce40*/  CALL.REL.NOINC `($__internal_2_$__cuda_sm10x_tcgen05_guardrail_trap_unallocated_columns_being_dealloced) ;  /* 0x0000000000507944 */ /* 0x000fea0003c00000 */
.L_x_22:
[----:B------:R-:W-:Y:S01]  /*ce50*/  NOP ;  /* 0x0000000000007918 */ /* 0x000fe20000000000 */
[----:B--2---:R-:W-:Y:S05]  /*ce60*/  EXIT ;  /* 0x000000000000794d */ /* 0x004fea0003800000 */
.L_x_8:
[----:B------:R-:W1:Y:S02]  /*ce70*/  SYNCS.PHASECHK.TRANS64.TRYWAIT P2, [UR9+0xa000], RZ ;  /* 0x00a000ffff0075a7 */ /* 0x000e640008041109 */
[----:B-1----:R-:W-:Y:S05]  /*ce80*/  @!P2 BRA `(.L_x_8) ;  /* 0xfffffffc00f8a947 */ /* 0x002fea000383ffff */
[----:B------:R-:W-:Y:S05]  /*ce90*/  BRA `(.L_x_7) ;  /* 0xffffff5800807947 */ /* 0x000fea000383ffff */
.L_x_17:
[----:B------:R-:W1:Y:S02]  /*cea0*/  SYNCS.PHASECHK.TRANS64.TRYWAIT P6, [UR9+0xe010], RZ ;  /* 0x00e010ffff0075a7 */ /* 0x000e6400080c1109 */
[----:B-1----:R-:W-:Y:S05]  /*ceb0*/  @!P6 BRA `(.L_x_17) ;  /* 0xfffffffc00f8e947 */ /* 0x002fea000383ffff */
[----:B------:R-:W-:Y:S05]  /*cec0*/  BRA `(.L_x_25) ;  /* 0xffffffa000787947 */ /* 0x000fea000383ffff */
.L_x_18:
[----:B------:R-:W1:Y:S02]  /*ced0*/  SYNCS.PHASECHK.TRANS64.TRYWAIT P0, [UR30], R143 ;  /* 0x0000008fff0075a7 */ /* 0x000e64000800111e */
[----:B-1----:R-:W-:Y:S05]  /*cee0*/  @!P0 BRA `(.L_x_18) ;  /* 0xfffffffc00f88947 */ /* 0x002fea000383ffff */
[----:B------:R-:W-:Y:S05]  /*cef0*/  BRA `(.L_x_26) ;  /* 0xffffffbc00387947 */ /* 0x000fea000383ffff */
.L_x_21:
[----:B------:R-:W0:Y:S02]  /*cf00*/  SYNCS.PHASECHK.TRANS64.TRYWAIT P0, [UR30], R2 ;  /* 0x00000002ff0075a7 */ /* 0x000e24000800111e */
[----:B0-----:R-:W-:Y:S05]  /*cf10*/  @!P0 BRA `(.L_x_21) ;  /* 0xfffffffc00f88947 */ /* 0x001fea000383ffff */
[----:B------:R-:W-:Y:S05]  /*cf20*/  BRA `(.L_x_27) ;  /* 0xffffffd400b87947 */ /* 0x000fea000383ffff */
        .weak           $__internal_0_$__cuda_sm10x_tcgen05_guardrail_trap_col_being_dealloced_not_returned_by_alloc
        .type           $__internal_0_$__cuda_sm10x_tcgen05_guardrail_trap_col_being_dealloced_not_returned_by_alloc,@function
        .size           $__internal_0_$__cuda_sm10x_tcgen05_guardrail_trap_col_being_dealloced_not_returned_by_alloc,($__internal_1_$__cuda_sm10x_tcgen05_guardrail_trap_phase_invalid_during_alloc - $__internal_0_$__cuda_sm10x_tcgen05_guardrail_trap_col_being_dealloced_not_returned_by_alloc)
$__internal_0_$__cuda_sm10x_tcgen05_guardrail_trap_col_being_dealloced_not_returned_by_alloc:
[----:B------:R-:W-:Y:S05]  /*cf30*/  BPT.TRAP 0x1 ;  /* 0x000000040000795c */ /* 0x000fea0000300000 */
[----:B------:R-:W-:-:S04]  /*cf40*/  MOV R3, 0x0 ;  /* 0x0000000000037802 */ /* 0x000fc80000000f00 */
[----:B------:R-:W-:Y:S05]  /*cf50*/  RET.REL.NODEC R2 `(attn_fwd) ;  /* 0xffffff3002287950 */ /* 0x000fea0003c3ffff */
        .weak           $__internal_1_$__cuda_sm10x_tcgen05_guardrail_trap_phase_invalid_during_alloc
        .type           $__internal_1_$__cuda_sm10x_tcgen05_guardrail_trap_phase_invalid_during_alloc,@function
        .size           $__internal_1_$__cuda_sm10x_tcgen05_guardrail_trap_phase_invalid_during_alloc,($__internal_2_$__cuda_sm10x_tcgen05_guardrail_trap_unallocated_columns_being_dealloced - $__internal_1_$__cuda_sm10x_tcgen05_guardrail_trap_phase_invalid_during_alloc)
$__internal_1_$__cuda_sm10x_tcgen05_guardrail_trap_phase_invalid_during_alloc:
[----:B------:R-:W-:Y:S05]  /*cf60*/  BPT.TRAP 0x1 ;  /* 0x000000040000795c */ /* 0x000fea0000300000 */
[----:B------:R-:W-:-:S04]  /*cf70*/  IMAD.MOV.U32 R3, RZ, RZ, 0x0 ;  /* 0x00000000ff037424 */ /* 0x000fc800078e00ff */
[----:B------:R-:W-:Y:S05]  /*cf80*/  RET.REL.NODEC R2 `(attn_fwd) ;  /* 0xffffff30021c7950 */ /* 0x000fea0003c3ffff */
        .weak           $__internal_2_$__cuda_sm10x_tcgen05_guardrail_trap_unallocated_columns_being_dealloced
        .type           $__internal_2_$__cuda_sm10x_tcgen05_guardrail_trap_unallocated_columns_being_dealloced,@function
        .size           $__internal_2_$__cuda_sm10x_tcgen05_guardrail_trap_unallocated_columns_being_dealloced,(.L_x_31 - $__internal_2_$__cuda_sm10x_tcgen05_guardrail_trap_unallocated_columns_being_dealloced)
$__internal_2_$__cuda_sm10x_tcgen05_guardrail_trap_unallocated_columns_being_dealloced:
[----:B------:R-:W-:Y:S05]  /*cf90*/  BPT.TRAP 0x1 ;  /* 0x000000040000795c */ /* 0x000fea0000300000 */
[----:B------:R-:W-:-:S04]  /*cfa0*/  IMAD.MOV.U32 R3, RZ, RZ, 0x0 ;  /* 0x00000000ff037424 */ /* 0x000fc800078e00ff */
[----:B------:R-:W-:Y:S05]  /*cfb0*/  RET.REL.NODEC R2 `(attn_fwd) ;  /* 0xffffff3002107950 */ /* 0x000fea0003c3ffff */
.L_x_28:
[----:B------:R-:W-:-:S00]  /*cfc0*/  BRA `(.L_x_28) ;  /* 0xfffffffc00fc7947 */ /* 0x000fc0000383ffff */
[----:B------:R-:W-:-:S00]  /*cfd0*/  NOP ;  /* 0x0000000000007918 */ /* 0x000fc00000000000 */
        /* <DEDUP_REMOVED lines=10> */
.L_x_31:


//--------------------- .nv.global.init           --------------------------
	.section	.nv.global.init,"aw",@progbits
.nv.global.init:
	.type		_$_str,@object
	.size		_$_str,(.L_3 - _$_str)
_$_str:
        /*0000*/ 	.byte	0x5f, 0x5f, 0x43, 0x55, 0x44, 0x41, 0x5f, 0x46, 0x54, 0x5a, 0x00
.L_3:


//--------------------- .nv.shared.attn_fwd       --------------------------
	.section	.nv.shared.attn_fwd,"aw",@nobits
	.sectionflags	@""
	.align	16
	.zero		1024


//--------------------- .nv.shared.reserved.0     --------------------------
	.section	.nv.shared.reserved.0,"aw",@nobits
	.align	8
	.weak		__nv_reservedSMEM_offset_0_alias
	.size		__nv_reservedSMEM_offset_0_alias, 0, 64
	.other		__nv_reservedSMEM_offset_0_alias,@"STO_CUDA_RESERVED_SHARED STV_DEFAULT"
__nv_reservedSMEM_offset_0_alias:
	.zero		0
.nv.shared.reserved.0:
	.zero		64
	.weak		__nv_reservedSMEM_allocation_phase
	.type		__nv_reservedSMEM_allocation_phase,@object
	.size		__nv_reservedSMEM_allocation_phase,(.L_0 - __nv_reservedSMEM_allocation_phase)
__nv_reservedSMEM_allocation_phase:
	.zero		1
.L_0:
	.zero		7
	.weak		__nv_reservedSMEM_devtool_atexit_pc
	.type		__nv_reservedSMEM_devtool_atexit_pc,@object
	.size		__nv_reservedSMEM_devtool_atexit_pc,(__nv_reservedSMEM_allocation_mask - __nv_reservedSMEM_devtool_atexit_pc)
__nv_reservedSMEM_devtool_atexit_pc:
	.zero		8
	.weak		__nv_reservedSMEM_allocation_mask
	.type		__nv_reservedSMEM_allocation_mask,@object
	.size		__nv_reservedSMEM_allocation_mask,(.L_2 - __nv_reservedSMEM_allocation_mask)
__nv_reservedSMEM_allocation_mask:
	.zero		4
.L_2:


//--------------------- .nv.constant0.attn_fwd    --------------------------
	.section	.nv.constant0.attn_fwd,"a",@progbits
	.sectionflags	@""
	.align	4
.nv.constant0.attn_fwd:
	.zero		1032


//--------------------- SYMBOLS --------------------------

	.type		.nv.reservedSmem.offset0,@object
	.size		.nv.reservedSmem.offset0,0x4
	.type		.nv.reservedSmem.cap,@object
	.size		.nv.reservedSmem.cap,0x4
